// auto-generated by cutlass_sweep.gemm — config: {"arch": "sm_90", "cluster_m": 2, "cluster_n": 2, "dtype": "bf16", "dtype_b": "bf16", "layout": "nt", "stages": 0, "tile_k": 32, "tile_m": 64, "tile_n": 256}
#include "cutlass/cutlass.h"
#include "cutlass/gemm/collective/collective_builder.hpp"
#include "cutlass/gemm/device/gemm_universal_adapter.h"
#include "cutlass/gemm/kernel/gemm_universal.hpp"
#include "cutlass/epilogue/collective/collective_builder.hpp"

using ElemA = cutlass::bfloat16_t;
using ElemB = cutlass::bfloat16_t;
using ElemCD = cutlass::bfloat16_t;
using Acc  = float;
using TileShape    = cute::Shape<cute::_64, cute::_256, cute::_32>;
using ClusterShape = cute::Shape<cute::_2, cute::_2, cute::_1>;

using CollectiveEpilogue = typename cutlass::epilogue::collective::CollectiveBuilder<
    cutlass::arch::Sm90, cutlass::arch::OpClassTensorOp,
    TileShape, ClusterShape,
    cutlass::epilogue::collective::EpilogueTileAuto,
    Acc, Acc,
    ElemCD, cutlass::layout::RowMajor, 128 / cutlass::sizeof_bits<ElemCD>::value,
    ElemCD, cutlass::layout::RowMajor, 128 / cutlass::sizeof_bits<ElemCD>::value,
    cutlass::epilogue::collective::EpilogueScheduleAuto
  >::CollectiveOp;

using CollectiveMainloop = typename cutlass::gemm::collective::CollectiveBuilder<
    cutlass::arch::Sm90, cutlass::arch::OpClassTensorOp,
    ElemA, cutlass::layout::RowMajor, 128 / cutlass::sizeof_bits<ElemA>::value,
    ElemB, cutlass::layout::ColumnMajor, 128 / cutlass::sizeof_bits<ElemB>::value,
    Acc,
    TileShape, ClusterShape,
    cutlass::gemm::collective::StageCountAutoCarveout<static_cast<int>(sizeof(typename CollectiveEpilogue::SharedStorage))>,
    cutlass::gemm::collective::KernelScheduleAuto
  >::CollectiveOp;

using GemmKernel = cutlass::gemm::kernel::GemmUniversal<
    cute::Shape<int,int,int,int>,
    CollectiveMainloop,
    CollectiveEpilogue
>;
using Gemm = cutlass::gemm::device::GemmUniversalAdapter<GemmKernel>;

// Force the device kernel symbol into the cubin without needing a host main.
auto* _anchor = &cutlass::device_kernel<GemmKernel>;


// ===== COMPILED SASS (sm_90a) =====

	.target	sm_90a

	.elftype	@"ET_EXEC"


//--------------------- .note.nv.tkinfo           --------------------------
	.section	.note.nv.tkinfo,"",@"SHT_NOTE"
	.sectionflags	@"SHF_NOTE_NV_TKINFO"
	.tkinfo
        /*0018*/ 	.word	0x00000002
        /*0030*/ 	.string	""
        /*0030*/ 	.string	"ptxas"
        /*0030*/ 	.string	"Cuda compilation tools, release 13.0, V13.0.88"
        /*0030*/ 	.string	"Build cuda_13.0.r13.0/compiler.36424714_0"
        /*0030*/ 	.string	"-arch sm_90a -m 64 "



//--------------------- .note.nv.cuinfo           --------------------------
	.section	.note.nv.cuinfo,"",@"SHT_NOTE"
	.sectionflags	@"SHF_NOTE_NV_CUINFO"
        /*0018*/ 	.short	0x0002
        /*001a*/ 	.short	0x005a
        /*001c*/ 	.short	0x0082
	.zero		2


//--------------------- .nv.info                  --------------------------
	.section	.nv.info,"",@"SHT_CUDA_INFO"
	.align	4


	//----- nvinfo : EIATTR_REGCOUNT
	.align		4
        /*0000*/ 	.byte	0x04, 0x2f
        /*0002*/ 	.short	(.L_15 - .L_14)
	.align		4
.L_14:
        /*0004*/ 	.word	index@(_ZN7cutlass13device_kernelINS_4gemm6kernel13GemmUniversalIN4cute5tupleIJiiiiEEENS1_10collective13CollectiveMmaINS1_34MainloopSm90TmaGmmaWarpSpecializedILi11ENS5_IJNS4_1CILi2EEESB_NSA_ILi1EEEEEENS1_32KernelTmaWarpSpecializedPingpongEEENS5_IJNSA_ILi64EEENSA_ILi256EEENSA_ILi32EEEEEENS_10bfloat16_tENS5_IJlSC_lEEESK_SL_NS4_8TiledMMAINS4_8MMA_AtomIJNS4_4SM904GMMA28MMA_64x256x16_F32BF16BF16_SSILNSP_5MajorE0ELSR_0ELNSP_7ScaleInE1ELSS_1EEEEEENS4_6LayoutINS5_IJSC_SC_SC_EEENS5_IJNSA_ILi0EEESX_SX_EEEEENS5_IJNS4_10UnderscoreES10_S10_EEEEENS4_23SM90_TMA_LOAD_MULTICASTENS4_14ComposedLayoutINS4_7SwizzleILi2ELi4ELi3EEENS4_18smem_ptr_flag_bitsILi16EEENSV_INS5_IJNSA_ILi8EEESI_EEENS5_IJSI_SC_EEEEEEEvNS4_8identityES13_S1D_vS1E_EENS_8epilogue10collective6detail29Sm90TmaWarpSpecializedAdapterINS1H_15DefaultEpilogueISK_SL_SL_NS1G_6thread17LinearCombinationISK_Li1EffLNS1L_9ScaleType4KindE0ELNS_15FloatRoundStyleE2ESK_EENS1_15EpilogueDefaultEEEEEvvEEEEvNT_6ParamsE)
        /*0008*/ 	.word	0x000000a8


	//----- nvinfo : EIATTR_FRAME_SIZE
	.align		4
.L_15:
        /*000c*/ 	.byte	0x04, 0x11
        /*000e*/ 	.short	(.L_17 - .L_16)
	.align		4
.L_16:
        /*0010*/ 	.word	index@(_ZN7cutlass13device_kernelINS_4gemm6kernel13GemmUniversalIN4cute5tupleIJiiiiEEENS1_10collective13CollectiveMmaINS1_34MainloopSm90TmaGmmaWarpSpecializedILi11ENS5_IJNS4_1CILi2EEESB_NSA_ILi1EEEEEENS1_32KernelTmaWarpSpecializedPingpongEEENS5_IJNSA_ILi64EEENSA_ILi256EEENSA_ILi32EEEEEENS_10bfloat16_tENS5_IJlSC_lEEESK_SL_NS4_8TiledMMAINS4_8MMA_AtomIJNS4_4SM904GMMA28MMA_64x256x16_F32BF16BF16_SSILNSP_5MajorE0ELSR_0ELNSP_7ScaleInE1ELSS_1EEEEEENS4_6LayoutINS5_IJSC_SC_SC_EEENS5_IJNSA_ILi0EEESX_SX_EEEEENS5_IJNS4_10UnderscoreES10_S10_EEEEENS4_23SM90_TMA_LOAD_MULTICASTENS4_14ComposedLayoutINS4_7SwizzleILi2ELi4ELi3EEENS4_18smem_ptr_flag_bitsILi16EEENSV_INS5_IJNSA_ILi8EEESI_EEENS5_IJSI_SC_EEEEEEEvNS4_8identityES13_S1D_vS1E_EENS_8epilogue10collective6detail29Sm90TmaWarpSpecializedAdapterINS1H_15DefaultEpilogueISK_SL_SL_NS1G_6thread17LinearCombinationISK_Li1EffLNS1L_9ScaleType4KindE0ELNS_15FloatRoundStyleE2ESK_EENS1_15EpilogueDefaultEEEEEvvEEEEvNT_6ParamsE)
        /*0014*/ 	.word	0x00000008


	//----- nvinfo : EIATTR_MIN_STACK_SIZE
	.align		4
.L_17:
        /*0018*/ 	.byte	0x04, 0x12
        /*001a*/ 	.short	(.L_19 - .L_18)
	.align		4
.L_18:
        /*001c*/ 	.word	index@(_ZN7cutlass13device_kernelINS_4gemm6kernel13GemmUniversalIN4cute5tupleIJiiiiEEENS1_10collective13CollectiveMmaINS1_34MainloopSm90TmaGmmaWarpSpecializedILi11ENS5_IJNS4_1CILi2EEESB_NSA_ILi1EEEEEENS1_32KernelTmaWarpSpecializedPingpongEEENS5_IJNSA_ILi64EEENSA_ILi256EEENSA_ILi32EEEEEENS_10bfloat16_tENS5_IJlSC_lEEESK_SL_NS4_8TiledMMAINS4_8MMA_AtomIJNS4_4SM904GMMA28MMA_64x256x16_F32BF16BF16_SSILNSP_5MajorE0ELSR_0ELNSP_7ScaleInE1ELSS_1EEEEEENS4_6LayoutINS5_IJSC_SC_SC_EEENS5_IJNSA_ILi0EEESX_SX_EEEEENS5_IJNS4_10UnderscoreES10_S10_EEEEENS4_23SM90_TMA_LOAD_MULTICASTENS4_14ComposedLayoutINS4_7SwizzleILi2ELi4ELi3EEENS4_18smem_ptr_flag_bitsILi16EEENSV_INS5_IJNSA_ILi8EEESI_EEENS5_IJSI_SC_EEEEEEEvNS4_8identityES13_S1D_vS1E_EENS_8epilogue10collective6detail29Sm90TmaWarpSpecializedAdapterINS1H_15DefaultEpilogueISK_SL_SL_NS1G_6thread17LinearCombinationISK_Li1EffLNS1L_9ScaleType4KindE0ELNS_15FloatRoundStyleE2ESK_EENS1_15EpilogueDefaultEEEEEvvEEEEvNT_6ParamsE)
        /*0020*/ 	.word	0x00000008
.L_19:


//--------------------- .nv.compat                --------------------------
	.section	.nv.compat,"",@"SHT_CUDA_COMPAT_INFO"
	.align	4
        /*0000*/ 	.byte	0x02, 0x09, 0x01, 0x00, 0x02, 0x02, 0x04, 0x00, 0x02, 0x05, 0x05, 0x00, 0x03, 0x07, 0x01, 0x01
        /*0010*/ 	.byte	0x02, 0x03, 0x01, 0x00, 0x02, 0x06, 0x01, 0x00, 0x04, 0x0b, 0x08, 0x00, 0x00, 0x00, 0x00, 0x00
        /*0020*/ 	.byte	0x00, 0x00, 0x00, 0x00


//--------------------- .nv.info._ZN7cutlass13device_kernelINS_4gemm6kernel13GemmUniversalIN4cute5tupleIJiiiiEEENS1_10collective13CollectiveMmaINS1_34MainloopSm90TmaGmmaWarpSpecializedILi11ENS5_IJNS4_1CILi2EEESB_NSA_ILi1EEEEEENS1_32KernelTmaWarpSpecializedPingpongEEENS5_IJNSA_ILi64EEENSA_ILi256EEENSA_ILi32EEEEEENS_10bfloat16_tENS5_IJlSC_lEEESK_SL_NS4_8TiledMMAINS4_8MMA_AtomIJNS4_4SM904GMMA28MMA_64x256x16_F32BF16BF16_SSILNSP_5MajorE0ELSR_0ELNSP_7ScaleInE1ELSS_1EEEEEENS4_6LayoutINS5_IJSC_SC_SC_EEENS5_IJNSA_ILi0EEESX_SX_EEEEENS5_IJNS4_10UnderscoreES10_S10_EEEEENS4_23SM90_TMA_LOAD_MULTICASTENS4_14ComposedLayoutINS4_7SwizzleILi2ELi4ELi3EEENS4_18smem_ptr_flag_bitsILi16EEENSV_INS5_IJNSA_ILi8EEESI_EEENS5_IJSI_SC_EEEEEEEvNS4_8identityES13_S1D_vS1E_EENS_8epilogue10collective6detail29Sm90TmaWarpSpecializedAdapterINS1H_15DefaultEpilogueISK_SL_SL_NS1G_6thread17LinearCombinationISK_Li1EffLNS1L_9ScaleType4KindE0ELNS_15FloatRoundStyleE2ESK_EENS1_15EpilogueDefaultEEEEEvvEEEEvNT_6ParamsE --------------------------
	.section	.nv.info._ZN7cutlass13device_kernelINS_4gemm6kernel13GemmUniversalIN4cute5tupleIJiiiiEEENS1_10collective13CollectiveMmaINS1_34MainloopSm90TmaGmmaWarpSpecializedILi11ENS5_IJNS4_1CILi2EEESB_NSA_ILi1EEEEEENS1_32KernelTmaWarpSpecializedPingpongEEENS5_IJNSA_ILi64EEENSA_ILi256EEENSA_ILi32EEEEEENS_10bfloat16_tENS5_IJlSC_lEEESK_SL_NS4_8TiledMMAINS4_8MMA_AtomIJNS4_4SM904GMMA28MMA_64x256x16_F32BF16BF16_SSILNSP_5MajorE0ELSR_0ELNSP_7ScaleInE1ELSS_1EEEEEENS4_6LayoutINS5_IJSC_SC_SC_EEENS5_IJNSA_ILi0EEESX_SX_EEEEENS5_IJNS4_10UnderscoreES10_S10_EEEEENS4_23SM90_TMA_LOAD_MULTICASTENS4_14ComposedLayoutINS4_7SwizzleILi2ELi4ELi3EEENS4_18smem_ptr_flag_bitsILi16EEENSV_INS5_IJNSA_ILi8EEESI_EEENS5_IJSI_SC_EEEEEEEvNS4_8identityES13_S1D_vS1E_EENS_8epilogue10collective6detail29Sm90TmaWarpSpecializedAdapterINS1H_15DefaultEpilogueISK_SL_SL_NS1G_6thread17LinearCombinationISK_Li1EffLNS1L_9ScaleType4KindE0ELNS_15FloatRoundStyleE2ESK_EENS1_15EpilogueDefaultEEEEEvvEEEEvNT_6ParamsE,"",@"SHT_CUDA_INFO"
	.sectionflags	@""
	.align	4


	//----- nvinfo : EIATTR_CUDA_API_VERSION
	.align		4
        /*0000*/ 	.byte	0x04, 0x37
        /*0002*/ 	.short	(.L_21 - .L_20)
.L_20:
        /*0004*/ 	.word	0x00000082


	//----- nvinfo : EIATTR_KPARAM_INFO
	.align		4
.L_21:
        /*0008*/ 	.byte	0x04, 0x17
        /*000a*/ 	.short	(.L_23 - .L_22)
.L_22:
        /*000c*/ 	.word	0x00000000
        /*0010*/ 	.short	0x0000
        /*0012*/ 	.short	0x0070
        /*0014*/ 	.byte	0x00, 0xf0, 0x01, 0x10


	//----- nvinfo : EIATTR_SPARSE_MMA_MASK
	.align		4
.L_23:
        /*0018*/ 	.byte	0x03, 0x50
        /*001a*/ 	.short	0x0000


	//----- nvinfo : EIATTR_MAXREG_COUNT
	.align		4
        /*001c*/ 	.byte	0x03, 0x1b
        /*001e*/ 	.short	0x00a8


	//----- nvinfo : EIATTR_NUM_BARRIERS
	.align		4
        /*0020*/ 	.byte	0x02, 0x4c
        /*0022*/ 	.byte	0x01
	.zero		1


	//----- nvinfo : EIATTR_EXTERNS
	.align		4
        /*0024*/ 	.byte	0x04, 0x0f
        /*0026*/ 	.short	(.L_25 - .L_24)


	//   ....[0]....
	.align		4
.L_24:
        /*0028*/ 	.word	index@(__assertfail)


	//----- nvinfo : EIATTR_ANNOTATIONS
	.align		4
.L_25:
        /*002c*/ 	.byte	0x04, 0x55
        /*002e*/ 	.short	(.L_27 - .L_26)


	//   ....[0]....
.L_26:
        /*0030*/ 	.word	0x00000001
        /*0034*/ 	.byte	0xc0, 0x0e, 0x00, 0x00, 0x01, 0x00, 0x00, 0x00, 0x20, 0x9e, 0x00, 0x00, 0x01, 0x00, 0x00, 0x00
        /*0044*/ 	.byte	0xa0, 0xab, 0x00, 0x00


	//----- nvinfo : EIATTR_MERCURY_ISA_VERSION
	.align		4
.L_27:
        /*0048*/ 	.byte	0x03, 0x5f
        /*004a*/ 	.short	0x0101


	//----- nvinfo : EIATTR_INT_WARP_WIDE_INSTR_OFFSETS
	.align		4
        /*004c*/ 	.byte	0x04, 0x31
        /*004e*/ 	.short	(.L_29 - .L_28)


	//   ....[0]....
.L_28:
        /*0050*/ 	.word	0x00000640


	//   ....[1]....
        /*0054*/ 	.word	0x00000670


	//   ....[2]....
        /*0058*/ 	.word	0x000006b0


	//   ....[3]....
        /*005c*/ 	.word	0x000007e0


	//   ....[4]....
        /*0060*/ 	.word	0x000007f0


	//   ....[5]....
        /*0064*/ 	.word	0x00000800


	//   ....[6]....
        /*0068*/ 	.word	0x000008a0


	//   ....[7]....
        /*006c*/ 	.word	0x000008e0


	//   ....[8]....
        /*0070*/ 	.word	0x00001f50


	//----- nvinfo : EIATTR_COOP_GROUP_MASK_REGIDS
	.align		4
.L_29:
        /*0074*/ 	.byte	0x04, 0x29
        /*0076*/ 	.short	(.L_31 - .L_30)


	//   ....[0]....
.L_30:
        /*0078*/ 	.word	0xffffffff


	//   ....[1]....
        /*007c*/ 	.word	0xffffffff


	//   ....[2]....
        /*0080*/ 	.word	0xffffffff


	//   ....[3]....
        /*0084*/ 	.word	0xffffffff


	//   ....[4]....
        /*0088*/ 	.word	0xffffffff


	//   ....[5]....
        /*008c*/ 	.word	0xffffffff


	//   ....[6]....
        /*0090*/ 	.word	0xffffffff


	//----- nvinfo : EIATTR_COOP_GROUP_INSTR_OFFSETS
	.align		4
.L_31:
        /*0094*/ 	.byte	0x04, 0x28
        /*0096*/ 	.short	(.L_33 - .L_32)


	//   ....[0]....
.L_32:
        /*0098*/ 	.word	0x00000070


	//   ....[1]....
        /*009c*/ 	.word	0x00000080


	//   ....[2]....
        /*00a0*/ 	.word	0x00000140


	//   ....[3]....
        /*00a4*/ 	.word	0x00000400


	//   ....[4]....
        /*00a8*/ 	.word	0x00000440


	//   ....[5]....
        /*00ac*/ 	.word	0x00000820


	//   ....[6]....
        /*00b0*/ 	.word	0x00000a60


	//----- nvinfo : EIATTR_REG_RECONFIG
	.align		4
.L_33:
        /*00b4*/ 	.byte	0x01, 0x54
	.zero		2


	//----- nvinfo : EIATTR_SYSCALL_OFFSETS
	.align		4
        /*00b8*/ 	.byte	0x04, 0x46
        /*00ba*/ 	.short	(.L_35 - .L_34)


	//   ....[0]....
.L_34:
        /*00bc*/ 	.word	0x000018f0


	//----- nvinfo : EIATTR_MBARRIER_INSTR_OFFSETS
	.align		4
.L_35:
        /*00c0*/ 	.byte	0x04, 0x39
        /*00c2*/ 	.short	(.L_37 - .L_36)


	//   ....[0]....
.L_36:
        /*00c4*/ 	.word	0x00000280
        /*00c8*/ 	.word	0x000000ff
        /*00cc*/ 	.word	0x00000000
        /*00d0*/ 	.short	0x0100
        /*00d2*/ 	.byte	0x08
	.zero		1


	//   ....[1]....
        /*00d4*/ 	.word	0x00000290
        /*00d8*/ 	.word	0x000000ff
        /*00dc*/ 	.word	0x00000058
        /*00e0*/ 	.short	0x0100
        /*00e2*/ 	.byte	0x08
	.zero		1


	//   ....[2]....
        /*00e4*/ 	.word	0x000002a0
        /*00e8*/ 	.word	0x000000ff
        /*00ec*/ 	.word	0x00000008
        /*00f0*/ 	.short	0x0100
        /*00f2*/ 	.byte	0x08
	.zero		1


	//   ....[3]....
        /*00f4*/ 	.word	0x000002b0
        /*00f8*/ 	.word	0x000000ff
        /*00fc*/ 	.word	0x00000060
        /*0100*/ 	.short	0x0100
        /*0102*/ 	.byte	0x08
	.zero		1


	//   ....[4]....
        /*0104*/ 	.word	0x000002c0
        /*0108*/ 	.word	0x000000ff
        /*010c*/ 	.word	0x00000010
        /*0110*/ 	.short	0x0100
        /*0112*/ 	.byte	0x08
	.zero		1


	//   ....[5]....
        /*0114*/ 	.word	0x000002d0
        /*0118*/ 	.word	0x000000ff
        /*011c*/ 	.word	0x00000068
        /*0120*/ 	.short	0x0100
        /*0122*/ 	.byte	0x08
	.zero		1


	//   ....[6]....
        /*0124*/ 	.word	0x000002e0
        /*0128*/ 	.word	0x000000ff
        /*012c*/ 	.word	0x00000018
        /*0130*/ 	.short	0x0100
        /*0132*/ 	.byte	0x08
	.zero		1


	//   ....[7]....
        /*0134*/ 	.word	0x000002f0
        /*0138*/ 	.word	0x000000ff
        /*013c*/ 	.word	0x00000070
        /*0140*/ 	.short	0x0100
        /*0142*/ 	.byte	0x08
	.zero		1


	//   ....[8]....
        /*0144*/ 	.word	0x00000300
        /*0148*/ 	.word	0x000000ff
        /*014c*/ 	.word	0x00000020
        /*0150*/ 	.short	0x0100
        /*0152*/ 	.byte	0x08
	.zero		1


	//   ....[9]....
        /*0154*/ 	.word	0x00000310
        /*0158*/ 	.word	0x000000ff
        /*015c*/ 	.word	0x00000078
        /*0160*/ 	.short	0x0100
        /*0162*/ 	.byte	0x08
	.zero		1


	//   ....[10]....
        /*0164*/ 	.word	0x00000320
        /*0168*/ 	.word	0x000000ff
        /*016c*/ 	.word	0x00000028
        /*0170*/ 	.short	0x0100
        /*0172*/ 	.byte	0x08
	.zero		1


	//   ....[11]....
        /*0174*/ 	.word	0x00000330
        /*0178*/ 	.word	0x000000ff
        /*017c*/ 	.word	0x00000080
        /*0180*/ 	.short	0x0100
        /*0182*/ 	.byte	0x08
	.zero		1


	//   ....[12]....
        /*0184*/ 	.word	0x00000340
        /*0188*/ 	.word	0x000000ff
        /*018c*/ 	.word	0x00000030
        /*0190*/ 	.short	0x0100
        /*0192*/ 	.byte	0x08
	.zero		1


	//   ....[13]....
        /*0194*/ 	.word	0x00000350
        /*0198*/ 	.word	0x000000ff
        /*019c*/ 	.word	0x00000088
        /*01a0*/ 	.short	0x0100
        /*01a2*/ 	.byte	0x08
	.zero		1


	//   ....[14]....
        /*01a4*/ 	.word	0x00000360
        /*01a8*/ 	.word	0x000000ff
        /*01ac*/ 	.word	0x00000038
        /*01b0*/ 	.short	0x0100
        /*01b2*/ 	.byte	0x08
	.zero		1


	//   ....[15]....
        /*01b4*/ 	.word	0x00000370
        /*01b8*/ 	.word	0x000000ff
        /*01bc*/ 	.word	0x00000090
        /*01c0*/ 	.short	0x0100
        /*01c2*/ 	.byte	0x08
	.zero		1


	//   ....[16]....
        /*01c4*/ 	.word	0x00000380
        /*01c8*/ 	.word	0x000000ff
        /*01cc*/ 	.word	0x00000040
        /*01d0*/ 	.short	0x0100
        /*01d2*/ 	.byte	0x08
	.zero		1


	//   ....[17]....
        /*01d4*/ 	.word	0x00000390
        /*01d8*/ 	.word	0x000000ff
        /*01dc*/ 	.word	0x00000098
        /*01e0*/ 	.short	0x0100
        /*01e2*/ 	.byte	0x08
	.zero		1


	//   ....[18]....
        /*01e4*/ 	.word	0x000003a0
        /*01e8*/ 	.word	0x000000ff
        /*01ec*/ 	.word	0x00000048
        /*01f0*/ 	.short	0x0100
        /*01f2*/ 	.byte	0x08
	.zero		1


	//   ....[19]....
        /*01f4*/ 	.word	0x000003b0
        /*01f8*/ 	.word	0x000000ff
        /*01fc*/ 	.word	0x000000a0
        /*0200*/ 	.short	0x0100
        /*0202*/ 	.byte	0x08
	.zero		1


	//   ....[20]....
        /*0204*/ 	.word	0x000003c0
        /*0208*/ 	.word	0x000000ff
        /*020c*/ 	.word	0x00000050
        /*0210*/ 	.short	0x0100
        /*0212*/ 	.byte	0x08
	.zero		1


	//   ....[21]....
        /*0214*/ 	.word	0x000003d0
        /*0218*/ 	.word	0x000000ff
        /*021c*/ 	.word	0x000000a8
        /*0220*/ 	.short	0x0100
        /*0222*/ 	.byte	0x08
	.zero		1


	//   ....[22]....
        /*0224*/ 	.word	0x00000910
        /*0228*/ 	.word	0x000000ff
        /*022c*/ 	.word	0x000000e0
        /*0230*/ 	.short	0x0100
        /*0232*/ 	.byte	0x08
	.zero		1


	//   ....[23]....
        /*0234*/ 	.word	0x000009a0
        /*0238*/ 	.word	0x000000ff
        /*023c*/ 	.word	0x000000e8
        /*0240*/ 	.short	0x0100
        /*0242*/ 	.byte	0x08
	.zero		1


	//   ....[24]....
        /*0244*/ 	.word	0x000009e0
        /*0248*/ 	.word	0x000000ff
        /*024c*/ 	.word	0x000000c0
        /*0250*/ 	.short	0x0100
        /*0252*/ 	.byte	0x09
	.zero		1


	//   ....[25]....
        /*0254*/ 	.word	0x000009f0
        /*0258*/ 	.word	0x000000ff
        /*025c*/ 	.word	0x000000c8
        /*0260*/ 	.short	0x0100
        /*0262*/ 	.byte	0x09
	.zero		1


	//   ....[26]....
        /*0264*/ 	.word	0x00000a00
        /*0268*/ 	.word	0x000000ff
        /*026c*/ 	.word	0x000000d0
        /*0270*/ 	.short	0x0100
        /*0272*/ 	.byte	0x09
	.zero		1


	//   ....[27]....
        /*0274*/ 	.word	0x00000a10
        /*0278*/ 	.word	0x000000ff
        /*027c*/ 	.word	0x000000d8
        /*0280*/ 	.short	0x0100
        /*0282*/ 	.byte	0x09
	.zero		1


	//   ....[28]....
        /*0284*/ 	.word	0x000017d0
        /*0288*/ 	.word	0x0000009f
        /*028c*/ 	.word	0x00000000
        /*0290*/ 	.short	0x010a
        /*0292*/ 	.byte	0x2a
	.zero		1


	//   ....[29]....
        /*0294*/ 	.word	0x00001970
        /*0298*/ 	.word	0x00000003
        /*029c*/ 	.word	0x00000000
        /*02a0*/ 	.short	0x010a
        /*02a2*/ 	.byte	0x3f
	.zero		1


	//   ....[30]....
        /*02a4*/ 	.word	0x000019d0
        /*02a8*/ 	.word	0x00000003
        /*02ac*/ 	.word	0x00000000
        /*02b0*/ 	.short	0x010a
        /*02b2*/ 	.byte	0x3f
	.zero		1


	//   ....[31]....
        /*02b4*/ 	.word	0x00001c40
        /*02b8*/ 	.word	0x000000ff
        /*02bc*/ 	.word	0x00000000
        /*02c0*/ 	.short	0x010a
        /*02c2*/ 	.byte	0x04
	.zero		1


	//   ....[32]....
        /*02c4*/ 	.word	0x00001c80
        /*02c8*/ 	.word	0x000000ff
        /*02cc*/ 	.word	0x00000000
        /*02d0*/ 	.short	0x010a
        /*02d2*/ 	.byte	0x04
	.zero		1


	//   ....[33]....
        /*02d4*/ 	.word	0x00001df0
        /*02d8*/ 	.word	0x00000005
        /*02dc*/ 	.word	0x00000000
        /*02e0*/ 	.short	0x0101
        /*02e2*/ 	.byte	0x3f
	.zero		1


	//   ....[34]....
        /*02e4*/ 	.word	0x00001ef0
        /*02e8*/ 	.word	0x000000a0
        /*02ec*/ 	.word	0x00000000
        /*02f0*/ 	.short	0x0101
        /*02f2*/ 	.byte	0x2d
	.zero		1


	//   ....[35]....
        /*02f4*/ 	.word	0x00001ff0
        /*02f8*/ 	.word	0x00000003
        /*02fc*/ 	.word	0x00000000
        /*0300*/ 	.short	0x0101
        /*0302*/ 	.byte	0x3f
	.zero		1


	//   ....[36]....
        /*0304*/ 	.word	0x000020b0
        /*0308*/ 	.word	0x0000009f
        /*030c*/ 	.word	0x00000010
        /*0310*/ 	.short	0x010a
        /*0312*/ 	.byte	0x2a
	.zero		1


	//   ....[37]....
        /*0314*/ 	.word	0x00009e40
        /*0318*/ 	.word	0x000000a2
        /*031c*/ 	.word	0x00000000
        /*0320*/ 	.short	0x0101
        /*0322*/ 	.byte	0x2d
	.zero		1


	//   ....[38]....
        /*0324*/ 	.word	0x0000a8c0
        /*0328*/ 	.word	0x0000000a
        /*032c*/ 	.word	0x00000058
        /*0330*/ 	.short	0x010a
        /*0332*/ 	.byte	0x3f
	.zero		1


	//   ....[39]....
        /*0334*/ 	.word	0x0000acb0
        /*0338*/ 	.word	0x00000005
        /*033c*/ 	.word	0x000000e8
        /*0340*/ 	.short	0x0101
        /*0342*/ 	.byte	0x3f
	.zero		1


	//   ....[40]....
        /*0344*/ 	.word	0x0000b430
        /*0348*/ 	.word	0x00000009
        /*034c*/ 	.word	0x00000000
        /*0350*/ 	.short	0x010a
        /*0352*/ 	.byte	0x3f
	.zero		1


	//   ....[41]....
        /*0354*/ 	.word	0x0000b4b0
        /*0358*/ 	.word	0x00000008
        /*035c*/ 	.word	0x00000000
        /*0360*/ 	.short	0x010a
        /*0362*/ 	.byte	0x3f
	.zero		1


	//   ....[42]....
        /*0364*/ 	.word	0x0000b540
        /*0368*/ 	.word	0x00000009
        /*036c*/ 	.word	0x00000000
        /*0370*/ 	.short	0x010a
        /*0372*/ 	.byte	0x3f
	.zero		1


	//   ....[43]....
        /*0374*/ 	.word	0x0000b5d0
        /*0378*/ 	.word	0x00000008
        /*037c*/ 	.word	0x00000000
        /*0380*/ 	.short	0x010a
        /*0382*/ 	.byte	0x3f
	.zero		1


	//   ....[44]....
        /*0384*/ 	.word	0x0000b660
        /*0388*/ 	.word	0x00000009
        /*038c*/ 	.word	0x00000000
        /*0390*/ 	.short	0x010a
        /*0392*/ 	.byte	0x3f
	.zero		1


	//   ....[45]....
        /*0394*/ 	.word	0x0000b6f0
        /*0398*/ 	.word	0x00000008
        /*039c*/ 	.word	0x00000000
        /*03a0*/ 	.short	0x010a
        /*03a2*/ 	.byte	0x3f
	.zero		1


	//   ....[46]....
        /*03a4*/ 	.word	0x0000b780
        /*03a8*/ 	.word	0x00000009
        /*03ac*/ 	.word	0x00000000
        /*03b0*/ 	.short	0x010a
        /*03b2*/ 	.byte	0x3f
	.zero		1


	//   ....[47]....
        /*03b4*/ 	.word	0x0000b810
        /*03b8*/ 	.word	0x00000008
        /*03bc*/ 	.word	0x00000000
        /*03c0*/ 	.short	0x010a
        /*03c2*/ 	.byte	0x3f
	.zero		1


	//   ....[48]....
        /*03c4*/ 	.word	0x0000b8a0
        /*03c8*/ 	.word	0x00000009
        /*03cc*/ 	.word	0x00000000
        /*03d0*/ 	.short	0x010a
        /*03d2*/ 	.byte	0x3f
	.zero		1


	//   ....[49]....
        /*03d4*/ 	.word	0x0000b930
        /*03d8*/ 	.word	0x00000006
        /*03dc*/ 	.word	0x00000000
        /*03e0*/ 	.short	0x010a
        /*03e2*/ 	.byte	0x3f
	.zero		1


	//   ....[50]....
        /*03e4*/ 	.word	0x0000b9c0
        /*03e8*/ 	.word	0x00000003
        /*03ec*/ 	.word	0x00000000
        /*03f0*/ 	.short	0x010a
        /*03f2*/ 	.byte	0x3f
	.zero		1


	//   ....[51]....
        /*03f4*/ 	.word	0x0000ba20
        /*03f8*/ 	.word	0x000000a1
        /*03fc*/ 	.word	0x00000000
        /*0400*/ 	.short	0x010a
        /*0402*/ 	.byte	0x3f
	.zero		1


	//   ....[52]....
        /*0404*/ 	.word	0x0000ba70
        /*0408*/ 	.word	0x00000003
        /*040c*/ 	.word	0x00000000
        /*0410*/ 	.short	0x010a
        /*0412*/ 	.byte	0x3f
	.zero		1


	//   ....[53]....
        /*0414*/ 	.word	0x0000bad0
        /*0418*/ 	.word	0x00000005
        /*041c*/ 	.word	0x00000000
        /*0420*/ 	.short	0x010a
        /*0422*/ 	.byte	0x3f
	.zero		1


	//   ....[54]....
        /*0424*/ 	.word	0x0000bb20
        /*0428*/ 	.word	0x000000a1
        /*042c*/ 	.word	0x00000010
        /*0430*/ 	.short	0x010a
        /*0432*/ 	.byte	0x3f
	.zero		1


	//   ....[55]....
        /*0434*/ 	.word	0x0000bbf0
        /*0438*/ 	.word	0x0000000a
        /*043c*/ 	.word	0x00000058
        /*0440*/ 	.short	0x010a
        /*0442*/ 	.byte	0x3f
	.zero		1


	//   ....[56]....
        /*0444*/ 	.word	0x0000bcc0
        /*0448*/ 	.word	0x00000009
        /*044c*/ 	.word	0x00000000
        /*0450*/ 	.short	0x010a
        /*0452*/ 	.byte	0x3f
	.zero		1


	//   ....[57]....
        /*0454*/ 	.word	0x0000bd10
        /*0458*/ 	.word	0x00000008
        /*045c*/ 	.word	0x00000000
        /*0460*/ 	.short	0x010a
        /*0462*/ 	.byte	0x3f
	.zero		1


	//   ....[58]....
        /*0464*/ 	.word	0x0000bd60
        /*0468*/ 	.word	0x00000009
        /*046c*/ 	.word	0x00000000
        /*0470*/ 	.short	0x010a
        /*0472*/ 	.byte	0x3f
	.zero		1


	//   ....[59]....
        /*0474*/ 	.word	0x0000bdb0
        /*0478*/ 	.word	0x00000008
        /*047c*/ 	.word	0x00000000
        /*0480*/ 	.short	0x010a
        /*0482*/ 	.byte	0x3f
	.zero		1


	//   ....[60]....
        /*0484*/ 	.word	0x0000be00
        /*0488*/ 	.word	0x00000009
        /*048c*/ 	.word	0x00000000
        /*0490*/ 	.short	0x010a
        /*0492*/ 	.byte	0x3f
	.zero		1


	//   ....[61]....
        /*0494*/ 	.word	0x0000be50
        /*0498*/ 	.word	0x00000008
        /*049c*/ 	.word	0x00000000
        /*04a0*/ 	.short	0x010a
        /*04a2*/ 	.byte	0x3f
	.zero		1


	//   ....[62]....
        /*04a4*/ 	.word	0x0000bea0
        /*04a8*/ 	.word	0x00000009
        /*04ac*/ 	.word	0x00000000
        /*04b0*/ 	.short	0x010a
        /*04b2*/ 	.byte	0x3f
	.zero		1


	//   ....[63]....
        /*04b4*/ 	.word	0x0000bef0
        /*04b8*/ 	.word	0x00000008
        /*04bc*/ 	.word	0x00000000
        /*04c0*/ 	.short	0x010a
        /*04c2*/ 	.byte	0x3f
	.zero		1


	//   ....[64]....
        /*04c4*/ 	.word	0x0000bf40
        /*04c8*/ 	.word	0x00000009
        /*04cc*/ 	.word	0x00000000
        /*04d0*/ 	.short	0x010a
        /*04d2*/ 	.byte	0x3f
	.zero		1


	//   ....[65]....
        /*04d4*/ 	.word	0x0000bf90
        /*04d8*/ 	.word	0x00000006
        /*04dc*/ 	.word	0x00000000
        /*04e0*/ 	.short	0x010a
        /*04e2*/ 	.byte	0x3f
	.zero		1


	//----- nvinfo : EIATTR_NUM_MBARRIERS
	.align		4
.L_37:
        /*04e4*/ 	.byte	0x03, 0x38
        /*04e6*/ 	.short	0x001c


	//----- nvinfo : EIATTR_EXIT_INSTR_OFFSETS
	.align		4
        /*04e8*/ 	.byte	0x04, 0x1c
        /*04ea*/ 	.short	(.L_39 - .L_38)


	//   ....[0]....
.L_38:
        /*04ec*/ 	.word	0x00001500


	//   ....[1]....
        /*04f0*/ 	.word	0x00001560


	//   ....[2]....
        /*04f4*/ 	.word	0x0000a4d0


	//   ....[3]....
        /*04f8*/ 	.word	0x0000a500


	//   ....[4]....
        /*04fc*/ 	.word	0x0000ba10


	//----- nvinfo : EIATTR_MAX_THREADS
	.align		4
.L_39:
        /*0500*/ 	.byte	0x04, 0x05
        /*0502*/ 	.short	(.L_41 - .L_40)
.L_40:
        /*0504*/ 	.word	0x00000180
        /*0508*/ 	.word	0x00000001
        /*050c*/ 	.word	0x00000001


	//----- nvinfo : EIATTR_CRS_STACK_SIZE
	.align		4
.L_41:
        /*0510*/ 	.byte	0x04, 0x1e
        /*0512*/ 	.short	(.L_43 - .L_42)
.L_42:
        /*0514*/ 	.word	0x00000000


	//----- nvinfo : EIATTR_CBANK_PARAM_SIZE
	.align		4
.L_43:
        /*0518*/ 	.byte	0x03, 0x19
        /*051a*/ 	.short	0x0470


	//----- nvinfo : EIATTR_PARAM_CBANK
	.align		4
        /*051c*/ 	.byte	0x04, 0x0a
        /*051e*/ 	.short	(.L_45 - .L_44)
	.align		4
.L_44:
        /*0520*/ 	.word	index@(.nv.constant0._ZN7cutlass13device_kernelINS_4gemm6kernel13GemmUniversalIN4cute5tupleIJiiiiEEENS1_10collective13CollectiveMmaINS1_34MainloopSm90TmaGmmaWarpSpecializedILi11ENS5_IJNS4_1CILi2EEESB_NSA_ILi1EEEEEENS1_32KernelTmaWarpSpecializedPingpongEEENS5_IJNSA_ILi64EEENSA_ILi256EEENSA_ILi32EEEEEENS_10bfloat16_tENS5_IJlSC_lEEESK_SL_NS4_8TiledMMAINS4_8MMA_AtomIJNS4_4SM904GMMA28MMA_64x256x16_F32BF16BF16_SSILNSP_5MajorE0ELSR_0ELNSP_7ScaleInE1ELSS_1EEEEEENS4_6LayoutINS5_IJSC_SC_SC_EEENS5_IJNSA_ILi0EEESX_SX_EEEEENS5_IJNS4_10UnderscoreES10_S10_EEEEENS4_23SM90_TMA_LOAD_MULTICASTENS4_14ComposedLayoutINS4_7SwizzleILi2ELi4ELi3EEENS4_18smem_ptr_flag_bitsILi16EEENSV_INS5_IJNSA_ILi8EEESI_EEENS5_IJSI_SC_EEEEEEEvNS4_8identityES13_S1D_vS1E_EENS_8epilogue10collective6detail29Sm90TmaWarpSpecializedAdapterINS1H_15DefaultEpilogueISK_SL_SL_NS1G_6thread17LinearCombinationISK_Li1EffLNS1L_9ScaleType4KindE0ELNS_15FloatRoundStyleE2ESK_EENS1_15EpilogueDefaultEEEEEvvEEEEvNT_6ParamsE)
        /*0524*/ 	.short	0x0210
        /*0526*/ 	.short	0x0470


	//----- nvinfo : EIATTR_SW_WAR
	.align		4
.L_45:
        /*0528*/ 	.byte	0x04, 0x36
        /*052a*/ 	.short	(.L_47 - .L_46)
.L_46:
        /*052c*/ 	.word	0x00000008
.L_47:


//--------------------- .nv.callgraph             --------------------------
	.section	.nv.callgraph,"",@"SHT_CUDA_CALLGRAPH"
	.align	4
	.sectionentsize	8
	.align		4
        /*0000*/ 	.word	0x00000000
	.align		4
        /*0004*/ 	.word	0xffffffff
	.align		4
        /*0008*/ 	.word	index@(_ZN7cutlass13device_kernelINS_4gemm6kernel13GemmUniversalIN4cute5tupleIJiiiiEEENS1_10collective13CollectiveMmaINS1_34MainloopSm90TmaGmmaWarpSpecializedILi11ENS5_IJNS4_1CILi2EEESB_NSA_ILi1EEEEEENS1_32KernelTmaWarpSpecializedPingpongEEENS5_IJNSA_ILi64EEENSA_ILi256EEENSA_ILi32EEEEEENS_10bfloat16_tENS5_IJlSC_lEEESK_SL_NS4_8TiledMMAINS4_8MMA_AtomIJNS4_4SM904GMMA28MMA_64x256x16_F32BF16BF16_SSILNSP_5MajorE0ELSR_0ELNSP_7ScaleInE1ELSS_1EEEEEENS4_6LayoutINS5_IJSC_SC_SC_EEENS5_IJNSA_ILi0EEESX_SX_EEEEENS5_IJNS4_10UnderscoreES10_S10_EEEEENS4_23SM90_TMA_LOAD_MULTICASTENS4_14ComposedLayoutINS4_7SwizzleILi2ELi4ELi3EEENS4_18smem_ptr_flag_bitsILi16EEENSV_INS5_IJNSA_ILi8EEESI_EEENS5_IJSI_SC_EEEEEEEvNS4_8identityES13_S1D_vS1E_EENS_8epilogue10collective6detail29Sm90TmaWarpSpecializedAdapterINS1H_15DefaultEpilogueISK_SL_SL_NS1G_6thread17LinearCombinationISK_Li1EffLNS1L_9ScaleType4KindE0ELNS_15FloatRoundStyleE2ESK_EENS1_15EpilogueDefaultEEEEEvvEEEEvNT_6ParamsE)
	.align		4
        /*000c*/ 	.word	index@(__assertfail)
	.align		4
        /*0010*/ 	.word	0x00000000
	.align		4
        /*0014*/ 	.word	0xfffffffe
	.align		4
        /*0018*/ 	.word	0x00000000
	.align		4
        /*001c*/ 	.word	0xfffffffd
	.align		4
        /*0020*/ 	.word	0x00000000
	.align		4
        /*0024*/ 	.word	0xfffffffc


//--------------------- .nv.constant4             --------------------------
	.section	.nv.constant4,"a",@progbits
	.align	8
	.align		8
.nv.constant4:
        /*0000*/ 	.dword	__assertfail
	.align		8
        /*0008*/ 	.dword	__unnamed_1
	.align		8
        /*0010*/ 	.dword	_ZN40_INTERNAL_9f7769ff_4_k_cu_120291d3_248134cuda3std3__45__cpo5beginE
	.align		8
        /*0018*/ 	.dword	_ZN40_INTERNAL_9f7769ff_4_k_cu_120291d3_248134cuda3std3__45__cpo3endE
	.align		8
        /*0020*/ 	.dword	_ZN40_INTERNAL_9f7769ff_4_k_cu_120291d3_248134cuda3std3__45__cpo6cbeginE
	.align		8
        /*0028*/ 	.dword	_ZN40_INTERNAL_9f7769ff_4_k_cu_120291d3_248134cuda3std3__45__cpo4cendE
	.align		8
        /*0030*/ 	.dword	_ZN40_INTERNAL_9f7769ff_4_k_cu_120291d3_248134cuda3std3__442_GLOBAL__N__9f7769ff_4_k_cu_120291d3_248136ignoreE
	.align		8
        /*0038*/ 	.dword	_ZN40_INTERNAL_9f7769ff_4_k_cu_120291d3_248134cuda3std3__419piecewise_constructE
	.align		8
        /*0040*/ 	.dword	_ZN40_INTERNAL_9f7769ff_4_k_cu_120291d3_248134cuda3std3__48in_placeE
	.align		8
        /*0048*/ 	.dword	_ZN40_INTERNAL_9f7769ff_4_k_cu_120291d3_248134cuda3std6ranges3__45__cpo4swapE
	.align		8
        /*0050*/ 	.dword	_ZN40_INTERNAL_9f7769ff_4_k_cu_120291d3_248134cuda3std6ranges3__45__cpo9iter_moveE
	.align		8
        /*0058*/ 	.dword	_ZN40_INTERNAL_9f7769ff_4_k_cu_120291d3_248134cute7productE
	.align		8
        /*0060*/ 	.dword	_ZN40_INTERNAL_9f7769ff_4_k_cu_120291d3_248134cute1_E
	.align		8
        /*0068*/ 	.dword	$str$22
	.align		8
        /*0070*/ 	.dword	$str$23


//--------------------- .text._ZN7cutlass13device_kernelINS_4gemm6kernel13GemmUniversalIN4cute5tupleIJiiiiEEENS1_10collective13CollectiveMmaINS1_34MainloopSm90TmaGmmaWarpSpecializedILi11ENS5_IJNS4_1CILi2EEESB_NSA_ILi1EEEEEENS1_32KernelTmaWarpSpecializedPingpongEEENS5_IJNSA_ILi64EEENSA_ILi256EEENSA_ILi32EEEEEENS_10bfloat16_tENS5_IJlSC_lEEESK_SL_NS4_8TiledMMAINS4_8MMA_AtomIJNS4_4SM904GMMA28MMA_64x256x16_F32BF16BF16_SSILNSP_5MajorE0ELSR_0ELNSP_7ScaleInE1ELSS_1EEEEEENS4_6LayoutINS5_IJSC_SC_SC_EEENS5_IJNSA_ILi0EEESX_SX_EEEEENS5_IJNS4_10UnderscoreES10_S10_EEEEENS4_23SM90_TMA_LOAD_MULTICASTENS4_14ComposedLayoutINS4_7SwizzleILi2ELi4ELi3EEENS4_18smem_ptr_flag_bitsILi16EEENSV_INS5_IJNSA_ILi8EEESI_EEENS5_IJSI_SC_EEEEEEEvNS4_8identityES13_S1D_vS1E_EENS_8epilogue10collective6detail29Sm90TmaWarpSpecializedAdapterINS1H_15DefaultEpilogueISK_SL_SL_NS1G_6thread17LinearCombinationISK_Li1EffLNS1L_9ScaleType4KindE0ELNS_15FloatRoundStyleE2ESK_EENS1_15EpilogueDefaultEEEEEvvEEEEvNT_6ParamsE --------------------------
	.section	.text._ZN7cutlass13device_kernelINS_4gemm6kernel13GemmUniversalIN4cute5tupleIJiiiiEEENS1_10collective13CollectiveMmaINS1_34MainloopSm90TmaGmmaWarpSpecializedILi11ENS5_IJNS4_1CILi2EEESB_NSA_ILi1EEEEEENS1_32KernelTmaWarpSpecializedPingpongEEENS5_IJNSA_ILi64EEENSA_ILi256EEENSA_ILi32EEEEEENS_10bfloat16_tENS5_IJlSC_lEEESK_SL_NS4_8TiledMMAINS4_8MMA_AtomIJNS4_4SM904GMMA28MMA_64x256x16_F32BF16BF16_SSILNSP_5MajorE0ELSR_0ELNSP_7ScaleInE1ELSS_1EEEEEENS4_6LayoutINS5_IJSC_SC_SC_EEENS5_IJNSA_ILi0EEESX_SX_EEEEENS5_IJNS4_10UnderscoreES10_S10_EEEEENS4_23SM90_TMA_LOAD_MULTICASTENS4_14ComposedLayoutINS4_7SwizzleILi2ELi4ELi3EEENS4_18smem_ptr_flag_bitsILi16EEENSV_INS5_IJNSA_ILi8EEESI_EEENS5_IJSI_SC_EEEEEEEvNS4_8identityES13_S1D_vS1E_EENS_8epilogue10collective6detail29Sm90TmaWarpSpecializedAdapterINS1H_15DefaultEpilogueISK_SL_SL_NS1G_6thread17LinearCombinationISK_Li1EffLNS1L_9ScaleType4KindE0ELNS_15FloatRoundStyleE2ESK_EENS1_15EpilogueDefaultEEEEEvvEEEEvNT_6ParamsE,"ax",@progbits
	.align	128
.text._ZN7cutlass13device_kernelINS_4gemm6kernel13GemmUniversalIN4cute5tupleIJiiiiEEENS1_10collective13CollectiveMmaINS1_34MainloopSm90TmaGmmaWarpSpecializedILi11ENS5_IJNS4_1CILi2EEESB_NSA_ILi1EEEEEENS1_32KernelTmaWarpSpecializedPingpongEEENS5_IJNSA_ILi64EEENSA_ILi256EEENSA_ILi32EEEEEENS_10bfloat16_tENS5_IJlSC_lEEESK_SL_NS4_8TiledMMAINS4_8MMA_AtomIJNS4_4SM904GMMA28MMA_64x256x16_F32BF16BF16_SSILNSP_5MajorE0ELSR_0ELNSP_7ScaleInE1ELSS_1EEEEEENS4_6LayoutINS5_IJSC_SC_SC_EEENS5_IJNSA_ILi0EEESX_SX_EEEEENS5_IJNS4_10UnderscoreES10_S10_EEEEENS4_23SM90_TMA_LOAD_MULTICASTENS4_14ComposedLayoutINS4_7SwizzleILi2ELi4ELi3EEENS4_18smem_ptr_flag_bitsILi16EEENSV_INS5_IJNSA_ILi8EEESI_EEENS5_IJSI_SC_EEEEEEEvNS4_8identityES13_S1D_vS1E_EENS_8epilogue10collective6detail29Sm90TmaWarpSpecializedAdapterINS1H_15DefaultEpilogueISK_SL_SL_NS1G_6thread17LinearCombinationISK_Li1EffLNS1L_9ScaleType4KindE0ELNS_15FloatRoundStyleE2ESK_EENS1_15EpilogueDefaultEEEEEvvEEEEvNT_6ParamsE:
        .type           _ZN7cutlass13device_kernelINS_4gemm6kernel13GemmUniversalIN4cute5tupleIJiiiiEEENS1_10collective13CollectiveMmaINS1_34MainloopSm90TmaGmmaWarpSpecializedILi11ENS5_IJNS4_1CILi2EEESB_NSA_ILi1EEEEEENS1_32KernelTmaWarpSpecializedPingpongEEENS5_IJNSA_ILi64EEENSA_ILi256EEENSA_ILi32EEEEEENS_10bfloat16_tENS5_IJlSC_lEEESK_SL_NS4_8TiledMMAINS4_8MMA_AtomIJNS4_4SM904GMMA28MMA_64x256x16_F32BF16BF16_SSILNSP_5MajorE0ELSR_0ELNSP_7ScaleInE1ELSS_1EEEEEENS4_6LayoutINS5_IJSC_SC_SC_EEENS5_IJNSA_ILi0EEESX_SX_EEEEENS5_IJNS4_10UnderscoreES10_S10_EEEEENS4_23SM90_TMA_LOAD_MULTICASTENS4_14ComposedLayoutINS4_7SwizzleILi2ELi4ELi3EEENS4_18smem_ptr_flag_bitsILi16EEENSV_INS5_IJNSA_ILi8EEESI_EEENS5_IJSI_SC_EEEEEEEvNS4_8identityES13_S1D_vS1E_EENS_8epilogue10collective6detail29Sm90TmaWarpSpecializedAdapterINS1H_15DefaultEpilogueISK_SL_SL_NS1G_6thread17LinearCombinationISK_Li1EffLNS1L_9ScaleType4KindE0ELNS_15FloatRoundStyleE2ESK_EENS1_15EpilogueDefaultEEEEEvvEEEEvNT_6ParamsE,@function
        .size           _ZN7cutlass13device_kernelINS_4gemm6kernel13GemmUniversalIN4cute5tupleIJiiiiEEENS1_10collective13CollectiveMmaINS1_34MainloopSm90TmaGmmaWarpSpecializedILi11ENS5_IJNS4_1CILi2EEESB_NSA_ILi1EEEEEENS1_32KernelTmaWarpSpecializedPingpongEEENS5_IJNSA_ILi64EEENSA_ILi256EEENSA_ILi32EEEEEENS_10bfloat16_tENS5_IJlSC_lEEESK_SL_NS4_8TiledMMAINS4_8MMA_AtomIJNS4_4SM904GMMA28MMA_64x256x16_F32BF16BF16_SSILNSP_5MajorE0ELSR_0ELNSP_7ScaleInE1ELSS_1EEEEEENS4_6LayoutINS5_IJSC_SC_SC_EEENS5_IJNSA_ILi0EEESX_SX_EEEEENS5_IJNS4_10UnderscoreES10_S10_EEEEENS4_23SM90_TMA_LOAD_MULTICASTENS4_14ComposedLayoutINS4_7SwizzleILi2ELi4ELi3EEENS4_18smem_ptr_flag_bitsILi16EEENSV_INS5_IJNSA_ILi8EEESI_EEENS5_IJSI_SC_EEEEEEEvNS4_8identityES13_S1D_vS1E_EENS_8epilogue10collective6detail29Sm90TmaWarpSpecializedAdapterINS1H_15DefaultEpilogueISK_SL_SL_NS1G_6thread17LinearCombinationISK_Li1EffLNS1L_9ScaleType4KindE0ELNS_15FloatRoundStyleE2ESK_EENS1_15EpilogueDefaultEEEEEvvEEEEvNT_6ParamsE,(.L_x_344 - _ZN7cutlass13device_kernelINS_4gemm6kernel13GemmUniversalIN4cute5tupleIJiiiiEEENS1_10collective13CollectiveMmaINS1_34MainloopSm90TmaGmmaWarpSpecializedILi11ENS5_IJNS4_1CILi2EEESB_NSA_ILi1EEEEEENS1_32KernelTmaWarpSpecializedPingpongEEENS5_IJNSA_ILi64EEENSA_ILi256EEENSA_ILi32EEEEEENS_10bfloat16_tENS5_IJlSC_lEEESK_SL_NS4_8TiledMMAINS4_8MMA_AtomIJNS4_4SM904GMMA28MMA_64x256x16_F32BF16BF16_SSILNSP_5MajorE0ELSR_0ELNSP_7ScaleInE1ELSS_1EEEEEENS4_6LayoutINS5_IJSC_SC_SC_EEENS5_IJNSA_ILi0EEESX_SX_EEEEENS5_IJNS4_10UnderscoreES10_S10_EEEEENS4_23SM90_TMA_LOAD_MULTICASTENS4_14ComposedLayoutINS4_7SwizzleILi2ELi4ELi3EEENS4_18smem_ptr_flag_bitsILi16EEENSV_INS5_IJNSA_ILi8EEESI_EEENS5_IJSI_SC_EEEEEEEvNS4_8identityES13_S1D_vS1E_EENS_8epilogue10collective6detail29Sm90TmaWarpSpecializedAdapterINS1H_15DefaultEpilogueISK_SL_SL_NS1G_6thread17LinearCombinationISK_Li1EffLNS1L_9ScaleType4KindE0ELNS_15FloatRoundStyleE2ESK_EENS1_15EpilogueDefaultEEEEEvvEEEEvNT_6ParamsE)
        .other          _ZN7cutlass13device_kernelINS_4gemm6kernel13GemmUniversalIN4cute5tupleIJiiiiEEENS1_10collective13CollectiveMmaINS1_34MainloopSm90TmaGmmaWarpSpecializedILi11ENS5_IJNS4_1CILi2EEESB_NSA_ILi1EEEEEENS1_32KernelTmaWarpSpecializedPingpongEEENS5_IJNSA_ILi64EEENSA_ILi256EEENSA_ILi32EEEEEENS_10bfloat16_tENS5_IJlSC_lEEESK_SL_NS4_8TiledMMAINS4_8MMA_AtomIJNS4_4SM904GMMA28MMA_64x256x16_F32BF16BF16_SSILNSP_5MajorE0ELSR_0ELNSP_7ScaleInE1ELSS_1EEEEEENS4_6LayoutINS5_IJSC_SC_SC_EEENS5_IJNSA_ILi0EEESX_SX_EEEEENS5_IJNS4_10UnderscoreES10_S10_EEEEENS4_23SM90_TMA_LOAD_MULTICASTENS4_14ComposedLayoutINS4_7SwizzleILi2ELi4ELi3EEENS4_18smem_ptr_flag_bitsILi16EEENSV_INS5_IJNSA_ILi8EEESI_EEENS5_IJSI_SC_EEEEEEEvNS4_8identityES13_S1D_vS1E_EENS_8epilogue10collective6detail29Sm90TmaWarpSpecializedAdapterINS1H_15DefaultEpilogueISK_SL_SL_NS1G_6thread17LinearCombinationISK_Li1EffLNS1L_9ScaleType4KindE0ELNS_15FloatRoundStyleE2ESK_EENS1_15EpilogueDefaultEEEEEvvEEEEvNT_6ParamsE,@"STO_CUDA_ENTRY STV_DEFAULT"
_ZN7cutlass13device_kernelINS_4gemm6kernel13GemmUniversalIN4cute5tupleIJiiiiEEENS1_10collective13CollectiveMmaINS1_34MainloopSm90TmaGmmaWarpSpecializedILi11ENS5_IJNS4_1CILi2EEESB_NSA_ILi1EEEEEENS1_32KernelTmaWarpSpecializedPingpongEEENS5_IJNSA_ILi64EEENSA_ILi256EEENSA_ILi32EEEEEENS_10bfloat16_tENS5_IJlSC_lEEESK_SL_NS4_8TiledMMAINS4_8MMA_AtomIJNS4_4SM904GMMA28MMA_64x256x16_F32BF16BF16_SSILNSP_5MajorE0ELSR_0ELNSP_7ScaleInE1ELSS_1EEEEEENS4_6LayoutINS5_IJSC_SC_SC_EEENS5_IJNSA_ILi0EEESX_SX_EEEEENS5_IJNS4_10UnderscoreES10_S10_EEEEENS4_23SM90_TMA_LOAD_MULTICASTENS4_14ComposedLayoutINS4_7SwizzleILi2ELi4ELi3EEENS4_18smem_ptr_flag_bitsILi16EEENSV_INS5_IJNSA_ILi8EEESI_EEENS5_IJSI_SC_EEEEEEEvNS4_8identityES13_S1D_vS1E_EENS_8epilogue10collective6detail29Sm90TmaWarpSpecializedAdapterINS1H_15DefaultEpilogueISK_SL_SL_NS1G_6thread17LinearCombinationISK_Li1EffLNS1L_9ScaleType4KindE0ELNS_15FloatRoundStyleE2ESK_EENS1_15EpilogueDefaultEEEEEvvEEEEvNT_6ParamsE:
[----:B------:R-:W0:Y:S02]  /*0000*/  LDC R1, c[0x0][0x28] ;  /* 0x00000a00ff017b82 */ /* 0x000e240000000800 */
[----:B0-----:R-:W-:Y:S01]  /*0010*/  VIADD R1, R1, 0xfffffff8 ;  /* 0xfffffff801017836 */ /* 0x001fe20000000000 */
[----:B------:R-:W0:Y:S01]  /*0020*/  S2R R4, SR_TID.X ;  /* 0x0000000000047919 */ /* 0x000e220000002100 */
[----:B------:R-:W-:Y:S01]  /*0030*/  ELECT P0, URZ, PT ;  /* 0x00000000003f782f */ /* 0x000fe20003800000 */
[----:B------:R-:W-:Y:S01]  /*0040*/  BSSY B0, `(.L_x_0) ;  /* 0x000000f000007945 */ /* 0x000fe20003800000 */
[--C-:B0-----:R-:W-:Y:S02]  /*0050*/  SHF.R.U32.HI R2, RZ, 0x5, R4.reuse ;  /* 0x00000005ff027819 */ /* 0x101fe40000011604 */
[----:B------:R-:W-:-:S03]  /*0060*/  SHF.R.U32.HI R7, RZ, 0x7, R4 ;  /* 0x00000007ff077819 */ /* 0x000fc60000011604 */
[----:B------:R-:W0:Y:S04]  /*0070*/  SHFL.IDX PT, R5, R2, RZ, 0x1f ;  /* 0x00001fff02057589 */ /* 0x000e2800000e0000 */
[----:B------:R1:W2:Y:S01]  /*0080*/  SHFL.IDX PT, R10, R7, RZ, 0x1f ;  /* 0x00001fff070a7589 */ /* 0x0002a200000e0000 */
[----:B0-----:R-:W-:-:S13]  /*0090*/  ISETP.NE.OR P0, PT, R5, RZ, !P0 ;  /* 0x000000ff0500720c */ /* 0x001fda0004705670 */
[----:B-12---:R-:W-:Y:S05]  /*00a0*/  @P0 BRA `(.L_x_1) ;  /* 0x0000000000200947 */ /* 0x006fea0003800000 */
[----:B------:R-:W-:Y:S02]  /*00b0*/  ULDC.64 UR4, c[0x0][0x198] ;  /* 0x0000660000047ab9 */ /* 0x000fe40000000a00 */
[----:B------:R-:W-:Y:S02]  /*00c0*/  UIADD3 UR6, UP0, UR4, 0xf0, URZ ;  /* 0x000000f004067890 */ /* 0x000fe4000ff1e03f */
[----:B------:R-:W-:Y:S02]  /*00d0*/  UIADD3 UR4, UP1, UR4, 0x1f0, URZ ;  /* 0x000001f004047890 */ /* 0x000fe4000ff3e03f */
[----:B------:R-:W-:Y:S02]  /*00e0*/  UIADD3.X UR7, URZ, UR5, URZ, UP0, !UPT ;  /* 0x000000053f077290 */ /* 0x000fe400087fe43f */
[----:B------:R-:W-:-:S07]  /*00f0*/  UIADD3.X UR5, URZ, UR5, URZ, UP1, !UPT ;  /* 0x000000053f057290 */ /* 0x000fce0008ffe43f */
[----:B------:R0:W-:Y:S02]  /*0100*/  UTMACCTL.PF [UR6] ;  /* 0x00000000060079b9 */ /* 0x0001e40008040000 */
[----:B------:R0:W-:Y:S02]  /*0110*/  UTMACCTL.PF [UR4] ;  /* 0x00000000040079b9 */ /* 0x0001e40008040000 */
[----:B0-----:R-:W-:Y:S01]  /*0120*/  NOP ;  /* 0x0000000000007918 */ /* 0x001fe20000000000 */
.L_x_1:
[----:B------:R-:W-:Y:S05]  /*0130*/  BSYNC B0 ;  /* 0x0000000000007941 */ /* 0x000fea0003800000 */
.L_x_0:
[----:B------:R-:W0:Y:S01]  /*0140*/  SHFL.IDX PT, R8, R2, RZ, 0x1f ;  /* 0x00001fff02087589 */ /* 0x000e2200000e0000 */
[----:B------:R-:W-:-:S04]  /*0150*/  SHF.R.S32.HI R3, RZ, 0x1f, R4 ;  /* 0x0000001fff037819 */ /* 0x000fc80000011404 */
[----:B------:R-:W-:Y:S02]  /*0160*/  LEA.HI R3, R3, R4, RZ, 0x7 ;  /* 0x0000000403037211 */ /* 0x000fe400078f38ff */
[----:B0-----:R-:W-:-:S13]  /*0170*/  ISETP.NE.AND P0, PT, R8, RZ, PT ;  /* 0x000000ff0800720c */ /* 0x001fda0003f05270 */
[----:B------:R-:W-:Y:S05]  /*0180*/  @P0 BRA `(.L_x_2) ;  /* 0x00000000009c0947 */ /* 0x000fea0003800000 */
[----:B------:R-:W-:Y:S01]  /*0190*/  ELECT P0, URZ, PT ;  /* 0x00000000003f782f */ /* 0x000fe20003800000 */
[----:B------:R-:W-:-:S12]  /*01a0*/  BSSY B0, `(.L_x_2) ;  /* 0x0000025000007945 */ /* 0x000fd80003800000 */
[----:B------:R-:W-:Y:S05]  /*01b0*/  @!P0 BRA `(.L_x_3) ;  /* 0x00000000008c8947 */ /* 0x000fea0003800000 */
[----:B------:R-:W0:Y:S01]  /*01c0*/  S2UR UR8, SR_CgaCtaId ;  /* 0x00000000000879c3 */ /* 0x000e220000008800 */
[----:B------:R-:W-:Y:S01]  /*01d0*/  UMOV UR4, 0x400 ;  /* 0x0000040000047882 */ /* 0x000fe20000000000 */
[----:B------:R-:W-:Y:S01]  /*01e0*/  UMOV UR5, 0x1 ;  /* 0x0000000100057882 */ /* 0x000fe20000000000 */
[----:B------:R-:W-:Y:S02]  /*01f0*/  UMOV UR6, 0x3 ;  /* 0x0000000300067882 */ /* 0x000fe40000000000 */
[----:B------:R-:W-:-:S04]  /*0200*/  UIADD3 UR6, -UR6, 0x100000, URZ ;  /* 0x0010000006067890 */ /* 0x000fc8000fffe13f */
[----:B------:R-:W-:Y:S02]  /*0210*/  USHF.L.U32 UR7, UR6, 0xb, URZ ;  /* 0x0000000b06077899 */ /* 0x000fe4000800063f */
[----:B------:R-:W-:Y:S02]  /*0220*/  USHF.L.U32 UR6, UR6, 0x1, URZ ;  /* 0x0000000106067899 */ /* 0x000fe4000800063f */
[----:B0-----:R-:W-:Y:S02]  /*0230*/  ULEA UR8, UR8, UR4, 0x18 ;  /* 0x0000000408087291 */ /* 0x001fe4000f8ec03f */
[----:B------:R-:W-:-:S04]  /*0240*/  UIADD3 UR4, -UR5, 0x100000, URZ ;  /* 0x0010000005047890 */ /* 0x000fc8000fffe13f */
[----:B------:R-:W-:Y:S02]  /*0250*/  USHF.L.U32 UR5, UR4, 0xb, URZ ;  /* 0x0000000b04057899 */ /* 0x000fe4000800063f */
[----:B------:R-:W-:Y:S01]  /*0260*/  USHF.L.U32 UR4, UR4, 0x1, URZ ;  /* 0x0000000104047899 */ /* 0x000fe2000800063f */
[----:B------:R-:W0:Y:S11]  /*0270*/  FENCE.VIEW.ASYNC.S ;  /* 0x00000000000073c6 */ /* 0x000e360000000000 */
[----:B0-----:R0:W1:Y:S01]  /*0280*/  SYNCS.EXCH.64 URZ, [UR8], UR4 ;  /* 0x00000004083f75b2 */ /* 0x0010620008000100 */
[----:B------:R0:W2:Y:S01]  /*0290*/  SYNCS.EXCH.64 URZ, [UR8+0x58], UR6 ;  /* 0x00005806083f75b2 */ /* 0x0000a20008000100 */
[----:B------:R0:W3:Y:S01]  /*02a0*/  SYNCS.EXCH.64 URZ, [UR8+0x8], UR4 ;  /* 0x00000804083f75b2 */ /* 0x0000e20008000100 */
[----:B------:R0:W4:Y:S01]  /*02b0*/  SYNCS.EXCH.64 URZ, [UR8+0x60], UR6 ;  /* 0x00006006083f75b2 */ /* 0x0001220008000100 */
[----:B------:R0:W0:Y:S01]  /*02c0*/  SYNCS.EXCH.64 URZ, [UR8+0x10], UR4 ;  /* 0x00001004083f75b2 */ /* 0x0000220008000100 */
        /* <DEDUP_REMOVED lines=17> */
[----:B------:R-:W-:Y:S01]  /*03e0*/  NOP ;  /* 0x0000000000007918 */ /* 0x000fe20000000000 */
.L_x_3:
[----:B0-----:R-:W-:Y:S05]  /*03f0*/  BSYNC B0 ;  /* 0x0000000000007941 */ /* 0x001fea0003800000 */
.L_x_2:
[----:B------:R-:W0:Y:S01]  /*0400*/  SHFL.IDX PT, R13, R2, RZ, 0x1f ;  /* 0x00001fff020d7589 */ /* 0x000e2200000e0000 */
[----:B------:R-:W5:Y:S01]  /*0410*/  S2UR UR12, SR_CTAID.X ;  /* 0x00000000000c79c3 */ /* 0x000f620000002500 */
[----:B------:R-:W-:Y:S02]  /*0420*/  LOP3.LUT R3, R3, 0xffffff80, RZ, 0xc0, !PT ;  /* 0xffffff8003037812 */ /* 0x000fe400078ec0ff */
[----:B------:R-:W-:Y:S01]  /*0430*/  ELECT P0, URZ, PT ;  /* 0x00000000003f782f */ /* 0x000fe20003800000 */
[----:B------:R1:W2:Y:S01]  /*0440*/  SHFL.IDX PT, R12, R2, RZ, 0x1f ;  /* 0x00001fff020c7589 */ /* 0x0002a200000e0000 */
[----:B------:R-:W-:Y:S01]  /*0450*/  ELECT P1, URZ, PT ;  /* 0x00000000003f782f */ /* 0x000fe20003820000 */
[----:B------:R-:W-:Y:S01]  /*0460*/  NOP ;  /* 0x0000000000007918 */ /* 0x000fe20000000000 */
[----:B------:R-:W-:Y:S01]  /*0470*/  IMAD.IADD R3, R4, 0x1, -R3 ;  /* 0x0000000104037824 */ /* 0x000fe200078e0a03 */
[----:B------:R-:W3:Y:S01]  /*0480*/  S2R R6, SR_CTAID.Y ;  /* 0x0000000000067919 */ /* 0x000ee20000002600 */
[----:B------:R-:W-:Y:S01]  /*0490*/  ULDC UR4, c[0x0][0x150] ;  /* 0x0000540000047ab9 */ /* 0x000fe20000000800 */
[----:B------:R-:W4:Y:S01]  /*04a0*/  LDC R14, c[0x0][0x144] ;  /* 0x00005100ff0e7b82 */ /* 0x000f220000000800 */
[----:B------:R-:W-:Y:S01]  /*04b0*/  UMOV UR11, 0x80 ;  /* 0x00000080000b7882 */ /* 0x000fe20000000000 */
[----:B------:R-:W-:Y:S01]  /*04c0*/  SHF.R.S32.HI R0, RZ, 0x1f, R3 ;  /* 0x0000001fff007819 */ /* 0x000fe20000011403 */
[----:B------:R-:W-:Y:S01]  /*04d0*/  NOP ;  /* 0x0000000000007918 */ /* 0x000fe20000000000 */
[C---:B------:R-:W-:Y:S01]  /*04e0*/  VIADD R35, R10.reuse, 0xffffffff ;  /* 0xffffffff0a237836 */ /* 0x040fe20000000000 */
[----:B------:R-:W-:Y:S01]  /*04f0*/  ISETP.NE.AND P4, PT, R10, RZ, PT ;  /* 0x000000ff0a00720c */ /* 0x000fe20003f85270 */
[----:B------:R-:W-:Y:S01]  /*0500*/  IMAD.MOV.U32 R153, RZ, RZ, 0x1 ;  /* 0x00000001ff997424 */ /* 0x000fe200078e00ff */
[----:B------:R-:W-:Y:S01]  /*0510*/  LEA.HI R9, R0, R3, RZ, 0x3 ;  /* 0x0000000300097211 */ /* 0x000fe200078f18ff */
[----:B------:R-:W4:Y:S01]  /*0520*/  LDC R15, c[0x0][0x140] ;  /* 0x00005000ff0f7b82 */ /* 0x000f220000000800 */
[----:B------:R-:W-:-:S02]  /*0530*/  ISETP.GE.U32.AND P6, PT, R35, 0x2, PT ;  /* 0x000000022300780c */ /* 0x000fc40003fc6070 */
[--C-:B------:R-:W-:Y:S02]  /*0540*/  SHF.R.S32.HI R11, RZ, 0x3, R9.reuse ;  /* 0x00000003ff0b7819 */ /* 0x100fe40000011409 */
[----:B-1----:R-:W-:Y:S02]  /*0550*/  SHF.R.S32.HI R2, RZ, 0x1f, R9 ;  /* 0x0000001fff027819 */ /* 0x002fe40000011409 */
[----:B------:R-:W-:Y:S01]  /*0560*/  SHF.R.S32.HI R9, RZ, 0x1f, R8 ;  /* 0x0000001fff097819 */ /* 0x000fe20000011408 */
[----:B------:R-:W1:Y:S01]  /*0570*/  LDC R25, c[0x0][0x148] ;  /* 0x00005200ff197b82 */ /* 0x000e620000000800 */
[----:B0-----:R-:W-:Y:S02]  /*0580*/  ISETP.NE.OR P0, PT, R13, RZ, !P0 ;  /* 0x000000ff0d00720c */ /* 0x001fe40004705670 */
[----:B-----5:R-:W-:Y:S02]  /*0590*/  I2FP.F32.U32 R13, UR12 ;  /* 0x0000000c000d7c45 */ /* 0x020fe40008201000 */
[----:B------:R-:W-:-:S02]  /*05a0*/  LEA.HI R2, R2, R11, RZ, 0x2 ;  /* 0x0000000b02027211 */ /* 0x000fc400078f10ff */
[----:B------:R-:W-:Y:S01]  /*05b0*/  LEA.HI R9, R9, R8, RZ, 0x2 ;  /* 0x0000000809097211 */ /* 0x000fe200078f10ff */
[----:B------:R-:W-:Y:S01]  /*05c0*/  FMUL R13, R13, UR4 ;  /* 0x000000040d0d7c20 */ /* 0x000fe20008400000 */
[----:B--2---:R-:W-:Y:S01]  /*05d0*/  ISETP.NE.OR P1, PT, R12, RZ, !P1 ;  /* 0x000000ff0c00720c */ /* 0x004fe20004f25670 */
[----:B------:R-:W-:Y:S01]  /*05e0*/  ULDC UR4, c[0x0][0x154] ;  /* 0x0000550000047ab9 */ /* 0x000fe20000000800 */
[----:B------:R-:W-:Y:S02]  /*05f0*/  LOP3.LUT R12, R2, 0xfffffffc, RZ, 0xc0, !PT ;  /* 0xfffffffc020c7812 */ /* 0x000fe400078ec0ff */
[----:B------:R-:W-:Y:S01]  /*0600*/  LOP3.LUT R9, R9, 0x3ffffffc, RZ, 0xc0, !PT ;  /* 0x3ffffffc09097812 */ /* 0x000fe200078ec0ff */
[----:B------:R-:W0:Y:S01]  /*0610*/  F2I.U32.TRUNC.NTZ R13, R13 ;  /* 0x0000000d000d7305 */ /* 0x000e22000020f000 */
[----:B------:R-:W-:Y:S01]  /*0620*/  SHF.R.S32.HI R2, RZ, 0x1f, R5 ;  /* 0x0000001fff027819 */ /* 0x000fe20000011405 */
[----:B------:R-:W-:Y:S01]  /*0630*/  IMAD.IADD R12, R11, 0x1, -R12 ;  /* 0x000000010b0c7824 */ /* 0x000fe200078e0a0c */
[----:B------:R-:W-:Y:S01]  /*0640*/  VOTEU.ALL UP1, P0 ;  /* 0x00000000003f7886 */ /* 0x000fe20000020000 */
[----:B------:R-:W-:Y:S01]  /*0650*/  IMAD.IADD R9, R8, 0x1, -R9 ;  /* 0x0000000108097824 */ /* 0x000fe200078e0a09 */
[----:B------:R-:W-:Y:S01]  /*0660*/  LEA.HI R2, R2, R5, RZ, 0x2 ;  /* 0x0000000502027211 */ /* 0x000fe200078f10ff */
[----:B------:R-:W-:Y:S01]  /*0670*/  VOTEU.ALL UP0, P0 ;  /* 0x00000000003f7886 */ /* 0x000fe20000000000 */
[----:B---3--:R-:W-:Y:S01]  /*0680*/  I2FP.F32.U32 R8, R6 ;  /* 0x0000000600087245 */ /* 0x008fe20000201000 */
[----:B------:R-:W-:Y:S01]  /*0690*/  IMAD R9, R9, 0x4, R12 ;  /* 0x0000000409097824 */ /* 0x000fe200078e020c */
[----:B------:R-:W-:Y:S01]  /*06a0*/  LOP3.LUT R2, R2, 0xfffffffc, RZ, 0xc0, !PT ;  /* 0xfffffffc02027812 */ /* 0x000fe200078ec0ff */
[----:B------:R-:W-:Y:S01]  /*06b0*/  VOTEU.ALL UP2, P1 ;  /* 0x00000000003f7886 */ /* 0x000fe20000840000 */
[----:B------:R-:W2:Y:S01]  /*06c0*/  @!UP1 S2UR UR7, SR_CgaCtaId ;  /* 0x00000000000799c3 */ /* 0x000ea20000008800 */
[----:B------:R-:W-:Y:S01]  /*06d0*/  FMUL R8, R8, UR4 ;  /* 0x0000000408087c20 */ /* 0x000fe20008400000 */
[----:B------:R-:W-:Y:S01]  /*06e0*/  IMAD.SHL.U32 R152, R9, 0x4, RZ ;  /* 0x0000000409987824 */ /* 0x000fe200078e00ff */
[----:B------:R-:W-:Y:S01]  /*06f0*/  UMOV UR4, 0x20 ;  /* 0x0000002000047882 */ /* 0x000fe20000000000 */
[----:B------:R-:W-:Y:S01]  /*0700*/  IMAD.IADD R5, R5, 0x1, -R2 ;  /* 0x0000000105057824 */ /* 0x000fe200078e0a02 */
[----:B------:R-:W-:Y:S01]  /*0710*/  LEA.HI R2, R9, R9, RZ, 0x1 ;  /* 0x0000000909027211 */ /* 0x000fe200078f08ff */
[----:B0-----:R-:W-:Y:S01]  /*0720*/  IMAD.MOV R13, RZ, RZ, -R13 ;  /* 0x000000ffff0d7224 */ /* 0x001fe200078e0a0d */
[----:B------:R-:W0:Y:S01]  /*0730*/  F2I.U32.TRUNC.NTZ R8, R8 ;  /* 0x0000000800087305 */ /* 0x000e22000020f000 */
[----:B------:R-:W3:Y:S01]  /*0740*/  @!UP2 S2UR UR10, SR_CgaCtaId ;  /* 0x00000000000aa9c3 */ /* 0x000ee20000008800 */
[----:B------:R-:W-:Y:S01]  /*0750*/  LOP3.LUT R2, R2, 0xfffffffe, RZ, 0xc0, !PT ;  /* 0xfffffffe02027812 */ /* 0x000fe200078ec0ff */
[----:B----4-:R-:W-:Y:S01]  /*0760*/  IMAD R21, R14, R13, UR12 ;  /* 0x0000000c0e157e24 */ /* 0x010fe2000f8e020d */
[----:B------:R-:W-:Y:S01]  /*0770*/  @!UP1 UMOV UR6, 0x400 ;  /* 0x0000040000069882 */ /* 0x000fe20000000000 */
[----:B------:R-:W-:-:S04]  /*0780*/  @!UP1 UIADD3 UR4, -UR4, 0x100000, URZ ;  /* 0x0010000004049890 */ /* 0x000fc8000fffe13f */
[----:B------:R-:W-:Y:S02]  /*0790*/  @!UP1 USHF.L.U32 UR5, UR4, 0xb, URZ ;  /* 0x0000000b04059899 */ /* 0x000fe4000800063f */
[----:B------:R-:W-:Y:S01]  /*07a0*/  @!UP1 USHF.L.U32 UR4, UR4, 0x1, URZ ;  /* 0x0000000104049899 */ /* 0x000fe2000800063f */
[C---:B------:R-:W-:Y:S01]  /*07b0*/  LOP3.LUT R152, R9.reuse, 0xc, R152, 0x78, !PT ;  /* 0x0000000c09987812 */ /* 0x040fe200078e7898 */
[----:B------:R-:W-:Y:S01]  /*07c0*/  IMAD.IADD R2, R9, 0x1, -R2 ;  /* 0x0000000109027824 */ /* 0x000fe200078e0a02 */
[----:B------:R-:W-:Y:S01]  /*07d0*/  @!UP2 UMOV UR9, 0x400 ;  /* 0x000004000009a882 */ /* 0x000fe20000000000 */
[----:B------:R-:W-:Y:S01]  /*07e0*/  VOTEU.ALL UP3, P1 ;  /* 0x00000000003f7886 */ /* 0x000fe20000860000 */
[----:B------:R-:W-:Y:S01]  /*07f0*/  VOTEU.ALL UP4, P1 ;  /* 0x00000000003f7886 */ /* 0x000fe20000880000 */
[----:B------:R-:W-:Y:S01]  /*0800*/  VOTEU.ALL UP5, P1 ;  /* 0x00000000003f7886 */ /* 0x000fe200008a0000 */
[----:B------:R-:W-:Y:S01]  /*0810*/  ISETP.NE.AND P3, PT, R2, R21, PT ;  /* 0x000000150200720c */ /* 0x000fe20003f65270 */
[----:B------:R4:W4:Y:S01]  /*0820*/  SHFL.IDX PT, R14, R7, RZ, 0x1f ;  /* 0x00001fff070e7589 */ /* 0x00092200000e0000 */
[----:B------:R-:W-:Y:S01]  /*0830*/  ISETP.EQ.U32.AND P2, PT, R15, 0x1, PT ;  /* 0x000000010f00780c */ /* 0x000fe20003f42070 */
[----:B0-----:R-:W-:Y:S01]  /*0840*/  IMAD.MOV R20, RZ, RZ, -R8 ;  /* 0x000000ffff147224 */ /* 0x001fe200078e0a08 */
[----:B--2---:R-:W-:-:S02]  /*0850*/  @!UP1 ULEA UR8, UR7, UR6, 0x18 ;  /* 0x0000000607089291 */ /* 0x004fc4000f8ec03f */
[----:B------:R-:W-:-:S04]  /*0860*/  @!UP2 UIADD3 UR6, -UR11, 0x100000, URZ ;  /* 0x001000000b06a890 */ /* 0x000fc8000fffe13f */
[----:B------:R-:W-:Y:S02]  /*0870*/  @!UP2 USHF.L.U32 UR7, UR6, 0xb, URZ ;  /* 0x0000000b0607a899 */ /* 0x000fe4000800063f */
[----:B------:R-:W-:Y:S01]  /*0880*/  @!UP2 USHF.L.U32 UR6, UR6, 0x1, URZ ;  /* 0x000000010606a899 */ /* 0x000fe2000800063f */
[----:B-1----:R-:W-:Y:S01]  /*0890*/  IMAD R9, R25, R20, R6 ;  /* 0x0000001419097224 */ /* 0x002fe200078e0206 */
[----:B------:R-:W-:Y:S01]  /*08a0*/  VOTEU.ALL UP1, P0 ;  /* 0x00000000003f7886 */ /* 0x000fe20000020000 */
[----:B------:R-:W-:Y:S01]  /*08b0*/  LOP3.LUT P0, RZ, R3, 0x7, RZ, 0xc0, !PT ;  /* 0x0000000703ff7812 */ /* 0x000fe2000780c0ff */
[----:B---3--:R-:W-:Y:S01]  /*08c0*/  @!UP2 ULEA UR9, UR10, UR9, 0x18 ;  /* 0x000000090a09a291 */ /* 0x008fe2000f8ec03f */
[----:B------:R-:W-:Y:S01]  /*08d0*/  @P3 LEA.HI R2, R152, R152, RZ, 0x1 ;  /* 0x0000009898023211 */ /* 0x000fe200078f08ff */
[----:B------:R-:W-:Y:S01]  /*08e0*/  VOTEU.ALL UP2, P1 ;  /* 0x00000000003f7886 */ /* 0x000fe20000840000 */
[----:B------:R-:W-:Y:S01]  /*08f0*/  ISETP.NE.AND P1, PT, R5, 0x3, PT ;  /* 0x000000030500780c */ /* 0x000fe20003f25270 */
[----:B------:R-:W0:Y:S02]  /*0900*/  FENCE.VIEW.ASYNC.S ;  /* 0x00000000000073c6 */ /* 0x000e240000000000 */
[----:B0-----:R0:W1:Y:S01]  /*0910*/  @!UP0 SYNCS.EXCH.64 URZ, [UR8+0xe0], UR4 ;  /* 0x0000e004083f85b2 */ /* 0x0010620008000100 */
[----:B------:R-:W-:-:S02]  /*0920*/  @P3 SHF.R.S32.HI R2, RZ, 0x1, R2 ;  /* 0x00000001ff023819 */ /* 0x000fc40000011402 */
[----:B------:R-:W-:Y:S02]  /*0930*/  ISETP.EQ.OR P1, PT, R5, RZ, !P1 ;  /* 0x000000ff0500720c */ /* 0x000fe40004f22670 */
[----:B------:R-:W-:Y:S02]  /*0940*/  @P3 ISETP.NE.AND P5, PT, R2, R9, PT ;  /* 0x000000090200320c */ /* 0x000fe40003fa5270 */
[----:B------:R-:W-:Y:S02]  /*0950*/  ISETP.LT.U32.AND P0, PT, R152, 0x4, !P0 ;  /* 0x000000049800780c */ /* 0x000fe40004701070 */
[----:B------:R-:W-:Y:S02]  /*0960*/  ISETP.EQ.AND P1, PT, R10, RZ, P1 ;  /* 0x000000ff0a00720c */ /* 0x000fe40000f22270 */
[----:B------:R-:W-:Y:S02]  /*0970*/  SEL R2, RZ, 0x1, !P0 ;  /* 0x00000001ff027807 */ /* 0x000fe40004000000 */
[----:B------:R-:W-:-:S02]  /*0980*/  @P3 SEL R153, RZ, 0x1, P5 ;  /* 0x00000001ff993807 */ /* 0x000fc40002800000 */
[----:B------:R-:W-:Y:S01]  /*0990*/  SEL R16, RZ, 0x1, !P1 ;  /* 0x00000001ff107807 */ /* 0x000fe20004800000 */
[----:B------:R0:W2:Y:S01]  /*09a0*/  @!UP1 SYNCS.EXCH.64 URZ, [UR8+0xe8], UR4 ;  /* 0x0000e804083f95b2 */ /* 0x0000a20008000100 */
[----:B------:R-:W-:Y:S01]  /*09b0*/  NOP ;  /* 0x0000000000007918 */ /* 0x000fe20000000000 */
[----:B------:R-:W-:Y:S02]  /*09c0*/  LOP3.LUT R153, R153, R2, RZ, 0xc0, !PT ;  /* 0x0000000299997212 */ /* 0x000fe400078ec0ff */
[----:B------:R-:W-:Y:S01]  /*09d0*/  SEL R16, R16, 0x2, P6 ;  /* 0x0000000210107807 */ /* 0x000fe20003000000 */
[----:B------:R0:W3:Y:S01]  /*09e0*/  @!UP2 SYNCS.EXCH.64 URZ, [UR9+0xc0], UR6 ;  /* 0x0000c006093fa5b2 */ /* 0x0000e20008000100 */
[----:B------:R0:W0:Y:S01]  /*09f0*/  @!UP3 SYNCS.EXCH.64 URZ, [UR9+0xc8], UR6 ;  /* 0x0000c806093fb5b2 */ /* 0x0000220008000100 */
[----:B------:R0:W0:Y:S01]  /*0a00*/  @!UP4 SYNCS.EXCH.64 URZ, [UR9+0xd0], UR6 ;  /* 0x0000d006093fc5b2 */ /* 0x0000220008000100 */
[----:B------:R0:W0:Y:S01]  /*0a10*/  @!UP5 SYNCS.EXCH.64 URZ, [UR9+0xd8], UR6 ;  /* 0x0000d806093fd5b2 */ /* 0x0000220008000100 */
[----:B------:R-:W-:Y:S01]  /*0a20*/  NOP ;  /* 0x0000000000007918 */ /* 0x000fe20000000000 */
[----:B-1--4-:R-:W-:Y:S05]  /*0a30*/  @!P2 BRA `(.L_x_4) ;  /* 0x000000000008a947 */ /* 0x012fea0003800000 */
[----:B0-23--:R-:W-:Y:S01]  /*0a40*/  UCGABAR_ARV ;  /* 0x00000000000079c7 */ /* 0x00dfe20008000000 */
[----:B------:R-:W-:Y:S05]  /*0a50*/  BRA `(.L_x_5) ;  /* 0x0000000000047947 */ /* 0x000fea0003800000 */
.L_x_4:
[----:B0-23--:R-:W-:Y:S01]  /*0a60*/  NOP ;  /* 0x0000000000007918 */ /* 0x00dfe20000000000 */
.L_x_5:
[----:B------:R-:W-:Y:S01]  /*0a70*/  ULDC.64 UR4, c[0x0][0x598] ;  /* 0x0001660000047ab9 */ /* 0x000fe20000000a00 */
[----:B------:R-:W-:Y:S01]  /*0a80*/  ULDC.64 UR36, c[0x0][0x208] ;  /* 0x0000820000247ab9 */ /* 0x000fe20000000a00 */
[----:B------:R-:W-:-:S04]  /*0a90*/  ISETP.NE.U32.AND P0, PT, RZ, UR4, PT ;  /* 0x00000004ff007c0c */ /* 0x000fc8000bf05070 */
[----:B------:R-:W-:-:S13]  /*0aa0*/  ISETP.NE.AND.EX P0, PT, RZ, UR5, PT, P0 ;  /* 0x00000005ff007c0c */ /* 0x000fda000bf05300 */
[----:B------:R-:W-:Y:S05]  /*0ab0*/  @!P0 BRA `(.L_x_6) ;  /* 0x00000000001c8947 */ /* 0x000fea0003800000 */
[----:B------:R-:W0:Y:S02]  /*0ac0*/  LDC.64 R8, c[0x0][0x598] ;  /* 0x00016600ff087b82 */ /* 0x000e240000000a00 */
[----:B0-----:R-:W2:Y:S02]  /*0ad0*/  LDG.E.64 R8, desc[UR36][R8.64] ;  /* 0x0000002408087981 */ /* 0x001ea4000c1e1b00 */
[----:B--2---:R-:W-:-:S04]  /*0ae0*/  ISETP.NE.U32.AND P0, PT, R8, RZ, PT ;  /* 0x000000ff0800720c */ /* 0x004fc80003f05070 */
[----:B------:R-:W-:-:S13]  /*0af0*/  ISETP.NE.AND.EX P0, PT, R9, RZ, PT, P0 ;  /* 0x000000ff0900720c */ /* 0x000fda0003f05300 */
[----:B------:R-:W-:Y:S05]  /*0b00*/  @!P0 BRA `(.L_x_6) ;  /* 0x0000000000088947 */ /* 0x000fea0003800000 */
[----:B------:R0:W5:Y:S01]  /*0b10*/  LD.E R154, desc[UR36][R8.64] ;  /* 0x00000024089a7980 */ /* 0x000162000c101900 */
[----:B------:R-:W-:Y:S05]  /*0b20*/  BRA `(.L_x_7) ;  /* 0x0000000000247947 */ /* 0x000fea0003800000 */
.L_x_6:
[----:B------:R-:W-:Y:S02]  /*0b30*/  ULDC.64 UR4, c[0x0][0x588] ;  /* 0x0001620000047ab9 */ /* 0x000fe40000000a00 */
[----:B------:R-:W-:-:S04]  /*0b40*/  ISETP.NE.U32.AND P0, PT, RZ, UR4, PT ;  /* 0x00000004ff007c0c */ /* 0x000fc8000bf05070 */
[----:B------:R-:W-:-:S13]  /*0b50*/  ISETP.NE.AND.EX P0, PT, RZ, UR5, PT, P0 ;  /* 0x00000005ff007c0c */ /* 0x000fda000bf05300 */
[----:B------:R-:W-:Y:S05]  /*0b60*/  @!P0 BRA `(.L_x_8) ;  /* 0x00000000000c8947 */ /* 0x000fea0003800000 */
[----:B------:R-:W0:Y:S02]  /*0b70*/  LDC.64 R154, c[0x0][0x588] ;  /* 0x00016200ff9a7b82 */ /* 0x000e240000000a00 */
[----:B0-----:R1:W5:Y:S01]  /*0b80*/  LDG.E R154, desc[UR36][R154.64] ;  /* 0x000000249a9a7981 */ /* 0x001362000c1e1900 */
[----:B------:R-:W-:Y:S05]  /*0b90*/  BRA `(.L_x_7) ;  /* 0x0000000000087947 */ /* 0x000fea0003800000 */
.L_x_8:
[----:B------:R-:W-:Y:S02]  /*0ba0*/  ULDC UR4, c[0x0][0x580] ;  /* 0x0001600000047ab9 */ /* 0x000fe40000000800 */
[----:B------:R-:W-:-:S07]  /*0bb0*/  IMAD.U32 R154, RZ, RZ, UR4 ;  /* 0x00000004ff9a7e24 */ /* 0x000fce000f8e00ff */
.L_x_7:
[----:B------:R-:W-:Y:S02]  /*0bc0*/  ULDC.64 UR4, c[0x0][0x5a0] ;  /* 0x0001680000047ab9 */ /* 0x000fe40000000a00 */
[----:B------:R-:W-:-:S04]  /*0bd0*/  ISETP.NE.U32.AND P0, PT, RZ, UR4, PT ;  /* 0x00000004ff007c0c */ /* 0x000fc8000bf05070 */
[----:B------:R-:W-:-:S13]  /*0be0*/  ISETP.NE.AND.EX P0, PT, RZ, UR5, PT, P0 ;  /* 0x00000005ff007c0c */ /* 0x000fda000bf05300 */
[----:B------:R-:W-:Y:S05]  /*0bf0*/  @!P0 BRA `(.L_x_9) ;  /* 0x00000000001c8947 */ /* 0x000fea0003800000 */
[----:B0-----:R-:W0:Y:S02]  /*0c00*/  LDC.64 R8, c[0x0][0x5a0] ;  /* 0x00016800ff087b82 */ /* 0x001e240000000a00 */
[----:B0-----:R-:W2:Y:S02]  /*0c10*/  LDG.E.64 R8, desc[UR36][R8.64] ;  /* 0x0000002408087981 */ /* 0x001ea4000c1e1b00 */
[----:B--2---:R-:W-:-:S04]  /*0c20*/  ISETP.NE.U32.AND P0, PT, R8, RZ, PT ;  /* 0x000000ff0800720c */ /* 0x004fc80003f05070 */
[----:B------:R-:W-:-:S13]  /*0c30*/  ISETP.NE.AND.EX P0, PT, R9, RZ, PT, P0 ;  /* 0x000000ff0900720c */ /* 0x000fda0003f05300 */
[----:B------:R-:W-:Y:S05]  /*0c40*/  @!P0 BRA `(.L_x_9) ;  /* 0x0000000000088947 */ /* 0x000fea0003800000 */
[----:B-1----:R0:W5:Y:S01]  /*0c50*/  LD.E R155, desc[UR36][R8.64] ;  /* 0x00000024089b7980 */ /* 0x002162000c101900 */
[----:B------:R-:W-:Y:S05]  /*0c60*/  BRA `(.L_x_10) ;  /* 0x0000000000247947 */ /* 0x000fea0003800000 */
.L_x_9:
[----:B------:R-:W-:Y:S02]  /*0c70*/  ULDC.64 UR4, c[0x0][0x590] ;  /* 0x0001640000047ab9 */ /* 0x000fe40000000a00 */
[----:B------:R-:W-:-:S04]  /*0c80*/  ISETP.NE.U32.AND P0, PT, RZ, UR4, PT ;  /* 0x00000004ff007c0c */ /* 0x000fc8000bf05070 */
[----:B------:R-:W-:-:S13]  /*0c90*/  ISETP.NE.AND.EX P0, PT, RZ, UR5, PT, P0 ;  /* 0x00000005ff007c0c */ /* 0x000fda000bf05300 */
[----:B------:R-:W-:Y:S05]  /*0ca0*/  @!P0 BRA `(.L_x_11) ;  /* 0x00000000000c8947 */ /* 0x000fea0003800000 */
[----:B0-----:R-:W1:Y:S02]  /*0cb0*/  LDC.64 R8, c[0x0][0x590] ;  /* 0x00016400ff087b82 */ /* 0x001e640000000a00 */
[----:B-1----:R1:W5:Y:S01]  /*0cc0*/  LDG.E R155, desc[UR36][R8.64] ;  /* 0x00000024089b7981 */ /* 0x002362000c1e1900 */
[----:B------:R-:W-:Y:S05]  /*0cd0*/  BRA `(.L_x_10) ;  /* 0x0000000000087947 */ /* 0x000fea0003800000 */
.L_x_11:
[----:B------:R-:W-:Y:S02]  /*0ce0*/  ULDC UR4, c[0x0][0x584] ;  /* 0x0001610000047ab9 */ /* 0x000fe40000000800 */
[----:B-1----:R-:W-:-:S07]  /*0cf0*/  IMAD.U32 R155, RZ, RZ, UR4 ;  /* 0x00000004ff9b7e24 */ /* 0x002fce000f8e00ff */
.L_x_10:
[----:B------:R-:W2:Y:S01]  /*0d00*/  LDC R2, c[0x0][0x65c] ;  /* 0x00019700ff027b82 */ /* 0x000ea20000000800 */
[----:B------:R-:W-:Y:S01]  /*0d10*/  ULDC UR6, c[0x0][0x28c] ;  /* 0x0000a30000067ab9 */ /* 0x000fe20000000800 */
[----:B------:R-:W-:Y:S01]  /*0d20*/  ISETP.NE.AND P0, PT, R10, 0x2, PT ;  /* 0x000000020a00780c */ /* 0x000fe20003f05270 */
[----:B------:R-:W-:Y:S01]  /*0d30*/  UIADD3 UR6, UR6, 0x1f, URZ ;  /* 0x0000001f06067890 */ /* 0x000fe2000fffe03f */
[----:B01----:R-:W-:Y:S01]  /*0d40*/  IMAD.U32 R8, RZ, RZ, UR12 ;  /* 0x0000000cff087e24 */ /* 0x003fe2000f8e00ff */
[----:B------:R-:W-:Y:S01]  /*0d50*/  UMOV UR39, URZ ;  /* 0x0000003f00277c82 */ /* 0x000fe20008000000 */
[----:B------:R-:W-:Y:S01]  /*0d60*/  IMAD.MOV.U32 R9, RZ, RZ, RZ ;  /* 0x000000ffff097224 */ /* 0x000fe200078e00ff */
[----:B------:R-:W-:Y:S01]  /*0d70*/  USHF.R.S32.HI UR7, URZ, 0x1f, UR6 ;  /* 0x0000001f3f077899 */ /* 0x000fe20008011406 */
[----:B------:R-:W-:Y:S01]  /*0d80*/  UMOV UR38, URZ ;  /* 0x0000003f00267c82 */ /* 0x000fe20008000000 */
[----:B------:R-:W-:Y:S02]  /*0d90*/  ULDC.64 UR8, c[0x0][0x650] ;  /* 0x0001940000087ab9 */ /* 0x000fe40000000a00 */
[----:B------:R-:W-:-:S04]  /*0da0*/  ULEA.HI UR7, UR7, UR6, URZ, 0x5 ;  /* 0x0000000607077291 */ /* 0x000fc8000f8f283f */
[----:B------:R-:W-:Y:S01]  /*0db0*/  USHF.R.S32.HI UR40, URZ, 0x5, UR7 ;  /* 0x000000053f287899 */ /* 0x000fe20008011407 */
[----:B--2---:R-:W-:-:S13]  /*0dc0*/  ISETP.NE.AND P1, PT, R2, 0x1, PT ;  /* 0x000000010200780c */ /* 0x004fda0003f25270 */
[----:B------:R-:W0:Y:S01]  /*0dd0*/  @P1 LDC R19, c[0x0][0x10] ;  /* 0x00000400ff131b82 */ /* 0x000e220000000800 */
[----:B------:R-:W-:Y:S02]  /*0de0*/  @P1 IMAD.MOV.U32 R7, RZ, RZ, RZ ;  /* 0x000000ffff071224 */ /* 0x000fe400078e00ff */
[----:B------:R-:W-:-:S05]  /*0df0*/  @P1 IMAD.MOV.U32 R17, RZ, RZ, RZ ;  /* 0x000000ffff111224 */ /* 0x000fca00078e00ff */
[----:B------:R-:W1:Y:S01]  /*0e00*/  @!P1 LDC R11, c[0x0][0xc] ;  /* 0x00000300ff0b9b82 */ /* 0x000e620000000800 */
[----:B------:R-:W-:Y:S01]  /*0e10*/  ULDC UR4, c[0x0][0xc] ;  /* 0x0000030000047ab9 */ /* 0x000fe20000000800 */
[----:B------:R-:W-:Y:S02]  /*0e20*/  ULDC UR5, c[0x0][0x10] ;  /* 0x0000040000057ab9 */ /* 0x000fe40000000800 */
[----:B------:R-:W-:-:S04]  /*0e30*/  UIMAD.WIDE.U32 UR4, UR4, UR5, URZ ;  /* 0x00000005040472a5 */ /* 0x000fc8000f8e003f */
[----:B------:R-:W2:Y:S01]  /*0e40*/  LDC R2, c[0x0][0x14] ;  /* 0x00000500ff027b82 */ /* 0x000ea20000000800 */
[----:B0-----:R-:W-:-:S04]  /*0e50*/  @P1 IMAD.WIDE.U32 R18, R19, UR12, R6 ;  /* 0x0000000c13121c25 */ /* 0x001fc8000f8e0006 */
[----:B------:R-:W-:Y:S02]  /*0e60*/  @P1 IMAD.IADD R17, R19, 0x1, R17 ;  /* 0x0000000113111824 */ /* 0x000fe400078e0211 */
[----:B-1----:R-:W-:-:S04]  /*0e70*/  @!P1 IMAD.WIDE.U32 R8, R6, R11, R8 ;  /* 0x0000000b06089225 */ /* 0x002fc800078e0008 */
[----:B------:R-:W-:Y:S02]  /*0e80*/  @!P1 IMAD.MOV.U32 R18, RZ, RZ, R8 ;  /* 0x000000ffff129224 */ /* 0x000fe400078e0008 */
[----:B------:R-:W-:Y:S02]  /*0e90*/  @!P1 IMAD.MOV.U32 R17, RZ, RZ, R9 ;  /* 0x000000ffff119224 */ /* 0x000fe400078e0009 */
[----:B--2---:R-:W-:-:S04]  /*0ea0*/  IMAD.WIDE.U32 R12, R2, UR4, RZ ;  /* 0x00000004020c7c25 */ /* 0x004fc8000f8e00ff */
[----:B------:R-:W-:Y:S01]  /*0eb0*/  IMAD R23, R2, UR5, RZ ;  /* 0x0000000502177c24 */ /* 0x000fe2000f8e02ff */
[----:B------:R0:W-:Y:S03]  /*0ec0*/  STL.64 [R1], R12 ;  /* 0x0000000c01007387 */ /* 0x0001e60000100a00 */
[----:B------:R-:W-:Y:S01]  /*0ed0*/  IMAD.IADD R23, R13, 0x1, R23 ;  /* 0x000000010d177824 */ /* 0x000fe200078e0217 */
[----:B------:R-:W-:Y:S06]  /*0ee0*/  @P0 BRA `(.L_x_12) ;  /* 0x0000000000200947 */ /* 0x000fec0003800000 */
[----:B------:R-:W-:Y:S01]  /*0ef0*/  UISETP.GE.U32.AND UP0, UPT, UR40, 0xb, UPT ;  /* 0x0000000b2800788c */ /* 0x000fe2000bf06070 */
[----:B------:R-:W-:Y:S01]  /*0f00*/  IADD3 R18, P0, R18, R12, RZ ;  /* 0x0000000c12127210 */ /* 0x000fe20007f1e0ff */
[----:B------:R-:W-:Y:S01]  /*0f10*/  UIMAD.WIDE.U32 UR4, UR40, -0x45d1745d, URZ ;  /* 0xba2e8ba3280478a5 */ /* 0x000fe2000f8e003f */
[----:B------:R-:W-:-:S03]  /*0f20*/  UMOV UR38, URZ ;  /* 0x0000003f00267c82 */ /* 0x000fc60008000000 */
[----:B------:R-:W-:Y:S01]  /*0f30*/  USHF.R.U32.HI UR4, URZ, 0x3, UR5 ;  /* 0x000000033f047899 */ /* 0x000fe20008011605 */
[----:B------:R-:W-:-:S03]  /*0f40*/  IMAD.X R17, R23, 0x1, R17, P0 ;  /* 0x0000000117117824 */ /* 0x000fc600000e0611 */
[----:B------:R-:W-:Y:S02]  /*0f50*/  UIMAD UR39, UR4, -0xb, UR40 ;  /* 0xfffffff5042778a4 */ /* 0x000fe4000f8e0228 */
[----:B------:R-:W-:-:S12]  /*0f60*/  @UP0 ULOP3.LUT UR38, UR4, 0x1, URZ, 0xc0, !UPT ;  /* 0x0000000104260892 */ /* 0x000fd8000f8ec03f */
.L_x_12:
[----:B------:R-:W-:Y:S01]  /*0f70*/  ISETP.GE.U32.AND P0, PT, R18, UR8, PT ;  /* 0x0000000812007c0c */ /* 0x000fe2000bf06070 */
[----:B------:R-:W-:Y:S01]  /*0f80*/  IMAD.MOV.U32 R19, RZ, RZ, -0x1 ;  /* 0xffffffffff137424 */ /* 0x000fe200078e00ff */
[----:B------:R-:W-:Y:S01]  /*0f90*/  PRMT R8, RZ, 0x7610, R8 ;  /* 0x00007610ff087816 */ /* 0x000fe20000000008 */
[----:B------:R-:W-:Y:S01]  /*0fa0*/  IMAD.MOV.U32 R22, RZ, RZ, -0x1 ;  /* 0xffffffffff167424 */ /* 0x000fe200078e00ff */
[----:B------:R-:W-:Y:S01]  /*0fb0*/  ISETP.GE.U32.AND.EX P0, PT, R17, UR9, PT, P0 ;  /* 0x0000000911007c0c */ /* 0x000fe2000bf06100 */
[----:B------:R-:W-:-:S12]  /*0fc0*/  IMAD.MOV.U32 R2, RZ, RZ, -0x1 ;  /* 0xffffffffff027424 */ /* 0x000fd800078e00ff */
[----:B------:R-:W-:Y:S05]  /*0fd0*/  @P0 BRA `(.L_x_13) ;  /* 0x00000004002c0947 */ /* 0x000fea0003800000 */
[----:B------:R-:W1:Y:S01]  /*0fe0*/  LDC.64 R26, c[0x0][0x628] ;  /* 0x00018a00ff1a7b82 */ /* 0x000e620000000a00 */
[----:B------:R-:W-:Y:S02]  /*0ff0*/  IMAD.MOV.U32 R8, RZ, RZ, R18 ;  /* 0x000000ffff087224 */ /* 0x000fe400078e0012 */
[----:B------:R-:W-:-:S05]  /*1000*/  IMAD.MOV.U32 R9, RZ, RZ, R17 ;  /* 0x000000ffff097224 */ /* 0x000fca00078e0011 */
[----:B------:R-:W2:Y:S08]  /*1010*/  LDC R2, c[0x0][0x630] ;  /* 0x00018c00ff027b82 */ /* 0x000eb00000000800 */
[----:B------:R-:W3:Y:S01]  /*1020*/  LDC.64 R28, c[0x0][0x620] ;  /* 0x00018800ff1c7b82 */ /* 0x000ee20000000a00 */
[----:B-1----:R-:W-:-:S04]  /*1030*/  ISETP.NE.U32.AND P0, PT, R26, RZ, PT ;  /* 0x000000ff1a00720c */ /* 0x002fc80003f05070 */
[----:B------:R-:W-:-:S13]  /*1040*/  ISETP.NE.AND.EX P0, PT, R27, RZ, PT, P0 ;  /* 0x000000ff1b00720c */ /* 0x000fda0003f05300 */
[----:B--23--:R-:W-:Y:S05]  /*1050*/  @!P0 BRA `(.L_x_14) ;  /* 0x0000000000288947 */ /* 0x00cfea0003800000 */
[----:B0-----:R-:W0:Y:S02]  /*1060*/  LDC R13, c[0x0][0x634] ;  /* 0x00018d00ff0d7b82 */ /* 0x001e240000000800 */
[----:B0-----:R-:W-:-:S05]  /*1070*/  IADD3 R13, P0, R18, R13, RZ ;  /* 0x0000000d120d7210 */ /* 0x001fca0007f1e0ff */
[----:B------:R-:W-:-:S04]  /*1080*/  IMAD.X R15, RZ, RZ, R17, P0 ;  /* 0x000000ffff0f7224 */ /* 0x000fc800000e0611 */
[----:B------:R-:W-:-:S04]  /*1090*/  IMAD.WIDE.U32 R8, R15, R26, RZ ;  /* 0x0000001a0f087225 */ /* 0x000fc800078e00ff */
[----:B------:R-:W-:-:S04]  /*10a0*/  IMAD.WIDE.U32 R10, P0, R13, R27, R8 ;  /* 0x0000001b0d0a7225 */ /* 0x000fc80007800008 */
[----:B------:R-:W-:-:S04]  /*10b0*/  IMAD.WIDE.U32 R8, R13, R26, RZ ;  /* 0x0000001a0d087225 */ /* 0x000fc800078e00ff */
[----:B------:R-:W-:Y:S01]  /*10c0*/  IMAD.X R13, RZ, RZ, RZ, P0 ;  /* 0x000000ffff0d7224 */ /* 0x000fe200000e06ff */
[----:B------:R-:W-:Y:S01]  /*10d0*/  IADD3 RZ, P0, R9, R10, RZ ;  /* 0x0000000a09ff7210 */ /* 0x000fe20007f1e0ff */
[----:B------:R-:W-:-:S04]  /*10e0*/  IMAD.MOV.U32 R12, RZ, RZ, R11 ;  /* 0x000000ffff0c7224 */ /* 0x000fc800078e000b */
[----:B------:R-:W-:-:S08]  /*10f0*/  IMAD.WIDE.U32.X R8, R15, R27, R12, P0 ;  /* 0x0000001b0f087225 */ /* 0x000fd000000e040c */
.L_x_14:
[----:B------:R-:W1:Y:S01]  /*1100*/  LDC.64 R32, c[0x0][0x640] ;  /* 0x00019000ff207b82 */ /* 0x000e620000000a00 */
[-C--:B------:R-:W-:Y:S01]  /*1110*/  SHF.R.U64 R30, R8, R2.reuse, R9 ;  /* 0x00000002081e7219 */ /* 0x080fe20000001209 */
[----:B------:R-:W-:Y:S01]  /*1120*/  IMAD.MOV.U32 R19, RZ, RZ, R17 ;  /* 0x000000ffff137224 */ /* 0x000fe200078e0011 */
[----:B------:R-:W-:Y:S01]  /*1130*/  SHF.R.U32.HI R2, RZ, R2, R9 ;  /* 0x00000002ff027219 */ /* 0x000fe20000011609 */
[----:B------:R-:W-:Y:S01]  /*1140*/  IMAD.MOV.U32 R26, RZ, RZ, 0x1 ;  /* 0x00000001ff1a7424 */ /* 0x000fe200078e00ff */
[----:B------:R-:W-:-:S03]  /*1150*/  IADD3 R11, P0, RZ, -R30, RZ ;  /* 0x8000001eff0b7210 */ /* 0x000fc60007f1e0ff */
[----:B------:R-:W2:Y:S02]  /*1160*/  LDC R10, c[0x0][0x618] ;  /* 0x00018600ff0a7b82 */ /* 0x000ea40000000800 */
[----:B------:R-:W-:-:S04]  /*1170*/  IMAD.X R9, RZ, RZ, ~R2, P0 ;  /* 0x000000ffff097224 */ /* 0x000fc800000e0e02 */
[-C--:B------:R-:W-:Y:S02]  /*1180*/  IMAD R2, R9, R28.reuse, RZ ;  /* 0x0000001c09027224 */ /* 0x080fe400078e02ff */
[----:B0-----:R-:W0:Y:S01]  /*1190*/  LDC R13, c[0x0][0x608] ;  /* 0x00018200ff0d7b82 */ /* 0x001e220000000800 */
[----:B------:R-:W-:-:S04]  /*11a0*/  IMAD.WIDE.U32 R8, R11, R28, R18 ;  /* 0x0000001c0b087225 */ /* 0x000fc800078e0012 */
[----:B------:R-:W-:Y:S02]  /*11b0*/  IMAD R11, R11, R29, R2 ;  /* 0x0000001d0b0b7224 */ /* 0x000fe400078e0202 */
[----:B------:R-:W-:Y:S01]  /*11c0*/  IMAD.MOV.U32 R2, RZ, RZ, -0x1 ;  /* 0xffffffffff027424 */ /* 0x000fe200078e00ff */
[----:B------:R-:W3:Y:S01]  /*11d0*/  LDC R31, c[0x0][0x658] ;  /* 0x00019600ff1f7b82 */ /* 0x000ee20000000800 */
[----:B------:R-:W-:Y:S01]  /*11e0*/  IMAD.IADD R9, R9, 0x1, R11 ;  /* 0x0000000109097824 */ /* 0x000fe200078e020b */
[----:B-1----:R-:W-:-:S04]  /*11f0*/  ISETP.NE.U32.AND P0, PT, R32, RZ, PT ;  /* 0x000000ff2000720c */ /* 0x002fc80003f05070 */
[----:B------:R-:W-:Y:S02]  /*1200*/  ISETP.NE.AND.EX P0, PT, R33, RZ, PT, P0 ;  /* 0x000000ff2100720c */ /* 0x000fe40003f05300 */
[----:B------:R-:W1:Y:S01]  /*1210*/  LDC R29, c[0x0][0x600] ;  /* 0x00018000ff1d7b82 */ /* 0x000e620000000800 */
[-CC-:B--2---:R-:W-:Y:S02]  /*1220*/  SHF.R.U64 R27, R8, R10.reuse, R9.reuse ;  /* 0x0000000a081b7219 */ /* 0x184fe40000001209 */
[----:B------:R-:W-:-:S05]  /*1230*/  SHF.R.U32.HI R8, RZ, R10, R9 ;  /* 0x0000000aff087219 */ /* 0x000fca0000011609 */
[----:B------:R-:W2:Y:S01]  /*1240*/  LDC R22, c[0x0][0x648] ;  /* 0x00019200ff167b82 */ /* 0x000ea20000000800 */
[-CC-:B0-----:R-:W-:Y:S02]  /*1250*/  SHF.R.U64 R34, R27, R13.reuse, R8.reuse ;  /* 0x0000000d1b227219 */ /* 0x181fe40000001208 */
[----:B------:R-:W-:-:S05]  /*1260*/  SHF.R.U32.HI R8, RZ, R13, R8 ;  /* 0x0000000dff087219 */ /* 0x000fca0000011608 */
[----:B------:R-:W0:Y:S01]  /*1270*/  LDC R24, c[0x0][0x638] ;  /* 0x00018e00ff187b82 */ /* 0x000e220000000800 */
[-CC-:B---3--:R-:W-:Y:S02]  /*1280*/  SHF.R.U64 R36, R34, R31.reuse, R8.reuse ;  /* 0x0000001f22247219 */ /* 0x188fe40000001208 */
[-C--:B------:R-:W-:Y:S02]  /*1290*/  SHF.L.U32 R2, R2, R31.reuse, RZ ;  /* 0x0000001f02027219 */ /* 0x080fe400000006ff */
[----:B------:R-:W-:Y:S01]  /*12a0*/  SHF.R.U32.HI R9, RZ, R31, R8 ;  /* 0x0000001fff097219 */ /* 0x000fe20000011608 */
[----:B------:R-:W-:Y:S01]  /*12b0*/  IMAD.MOV.U32 R8, RZ, RZ, R36 ;  /* 0x000000ffff087224 */ /* 0x000fe200078e0024 */
[----:B------:R-:W-:Y:S01]  /*12c0*/  LOP3.LUT R15, RZ, R2, RZ, 0x33, !PT ;  /* 0x00000002ff0f7212 */ /* 0x000fe200078e33ff */
[----:B------:R-:W3:Y:S01]  /*12d0*/  LDC R28, c[0x0][0x610] ;  /* 0x00018400ff1c7b82 */ /* 0x000ee20000000800 */
[----:B------:R-:W-:Y:S05]  /*12e0*/  @!P0 BRA `(.L_x_15) ;  /* 0x0000000000288947 */ /* 0x000fea0003800000 */
[----:B------:R-:W4:Y:S02]  /*12f0*/  LDC R13, c[0x0][0x64c] ;  /* 0x00019300ff0d7b82 */ /* 0x000f240000000800 */
[----:B----4-:R-:W-:-:S05]  /*1300*/  IADD3 R13, P0, R36, R13, RZ ;  /* 0x0000000d240d7210 */ /* 0x010fca0007f1e0ff */
        /* <DEDUP_REMOVED lines=8> */
.L_x_15:
[----:B--2---:R-:W-:Y:S01]  /*1390*/  SHF.R.U64 R7, R8, R22, R9 ;  /* 0x0000001608077219 */ /* 0x004fe20000001209 */
[----:B-1----:R-:W-:Y:S01]  /*13a0*/  VIADD R8, R29, 0xffffffff ;  /* 0xffffffff1d087836 */ /* 0x002fe20000000000 */
[----:B------:R-:W-:Y:S01]  /*13b0*/  SHF.L.U32 R2, R26, R31, RZ ;  /* 0x0000001f1a027219 */ /* 0x000fe200000006ff */
[----:B------:R-:W-:Y:S01]  /*13c0*/  @P1 IMAD R21, R25, R20, R6 ;  /* 0x0000001419151224 */ /* 0x000fe200078e0206 */
[----:B------:R-:W-:Y:S01]  /*13d0*/  LOP3.LUT R15, R34, R15, RZ, 0xc0, !PT ;  /* 0x0000000f220f7212 */ /* 0x000fe200078ec0ff */
[----:B------:R-:W-:Y:S01]  /*13e0*/  IMAD.MOV R9, RZ, RZ, -R7 ;  /* 0x000000ffff097224 */ /* 0x000fe200078e0a07 */
[----:B------:R-:W-:-:S03]  /*13f0*/  LOP3.LUT R8, R27, R8, RZ, 0xc0, !PT ;  /* 0x000000081b087212 */ /* 0x000fc600078ec0ff */
[----:B------:R-:W-:Y:S02]  /*1400*/  IMAD R6, R2, R7, R15 ;  /* 0x0000000702067224 */ /* 0x000fe400078e020f */
[----:B0-----:R-:W-:Y:S02]  /*1410*/  IMAD R2, R9, R24, R36 ;  /* 0x0000001809027224 */ /* 0x001fe400078e0224 */
[----:B---3--:R-:W-:Y:S02]  /*1420*/  IMAD R19, R6, R28, R21 ;  /* 0x0000001c06137224 */ /* 0x008fe400078e0215 */
[----:B------:R-:W-:Y:S02]  /*1430*/  IMAD R2, R2, R29, R8 ;  /* 0x0000001d02027224 */ /* 0x000fe400078e0208 */
[----:B------:R-:W-:-:S03]  /*1440*/  IMAD.MOV.U32 R6, RZ, RZ, 0x1 ;  /* 0x00000001ff067424 */ /* 0x000fc600078e00ff */
[----:B------:R-:W-:Y:S02]  /*1450*/  SEL R22, R2, R19, !P1 ;  /* 0x0000001302167207 */ /* 0x000fe40004800000 */
[----:B------:R-:W-:Y:S01]  /*1460*/  SEL R19, R19, R2, !P1 ;  /* 0x0000000213137207 */ /* 0x000fe20004800000 */
[----:B------:R-:W-:Y:S01]  /*1470*/  IMAD.MOV.U32 R2, RZ, RZ, R30 ;  /* 0x000000ffff027224 */ /* 0x000fe200078e001e */
[----:B------:R-:W-:-:S07]  /*1480*/  PRMT R8, R6, 0x7610, R8 ;  /* 0x0000761006087816 */ /* 0x000fce0000000008 */
.L_x_13:
[----:B------:R-:W-:Y:S05]  /*1490*/  @!P2 BRA `(.L_x_16) ;  /* 0x00000000000ca947 */ /* 0x000fea0003800000 */
[----:B------:R-:W-:Y:S01]  /*14a0*/  UCGABAR_WAIT ;  /* 0x0000000000007dc7 */ /* 0x000fe20008000000 */
[----:B------:R-:W-:Y:S01]  /*14b0*/  CCTL.IVALL ;  /* 0x00000000ff00798f */ /* 0x000fe20002000000 */
[----:B------:R-:W-:Y:S05]  /*14c0*/  BRA `(.L_x_17) ;  /* 0x0000000000047947 */ /* 0x000fea0003800000 */
.L_x_16:
[----:B------:R-:W-:Y:S06]  /*14d0*/  BAR.SYNC.DEFER_BLOCKING 0x0 ;  /* 0x0000000000007b1d */ /* 0x000fec0000010000 */
.L_x_17:
[----:B------:R-:W-:Y:S05]  /*14e0*/  @!P4 BRA `(.L_x_18) ;  /* 0x0000008c00fcc947 */ /* 0x000fea0003800000 */
[----:B------:R-:W-:-:S13]  /*14f0*/  ISETP.GT.U32.AND P0, PT, R35, 0x1, PT ;  /* 0x000000012300780c */ /* 0x000fda0003f04070 */
[----:B------:R-:W-:Y:S05]  /*1500*/  @P0 EXIT ;  /* 0x000000000000094d */ /* 0x000fea0003800000 */
.L_x_19:
[----:B------:R-:W-:-:S08]  /*1510*/  NOP ;  /* 0x0000000000007918 */ /* 0x000fd00000000000 */
[----:B------:R-:W1:Y:S02]  /*1520*/  USETMAXREG.TRY_ALLOC.CTAPOOL UP0, 0xe8 ;  /* 0x000000e8000079c8 */ /* 0x000e640008000600 */
[----:B-1----:R-:W-:-:S13]  /*1530*/  PLOP3.LUT P0, PT, PT, PT, UP0, 0x80, 0x0 ;  /* 0x000000000000781c */ /* 0x002fda0003f0f008 */
[----:B------:R-:W-:Y:S05]  /*1540*/  @!P0 BRA `(.L_x_19) ;  /* 0xfffffffc00f08947 */ /* 0x000fea000383ffff */
[----:B------:R-:W-:-:S13]  /*1550*/  LOP3.LUT P0, RZ, R8, 0xff, RZ, 0xc0, !PT ;  /* 0x000000ff08ff7812 */ /* 0x000fda000780c0ff */
[----:B------:R-:W-:Y:S05]  /*1560*/  @!P0 EXIT ;  /* 0x000000000000894d */ /* 0x000fea0003800000 */
[----:B------:R-:W1:Y:S01]  /*1570*/  S2UR UR4, SR_CgaCtaId ;  /* 0x00000000000479c3 */ /* 0x000e620000008800 */
[----:B------:R-:W-:Y:S01]  /*1580*/  VIADD R14, R14, 0xffffffff ;  /* 0xffffffff0e0e7836 */ /* 0x000fe20000000000 */
[CC--:B------:R-:W-:Y:S01]  /*1590*/  LEA.HI R4, R0.reuse, R3.reuse, RZ, 0x2 ;  /* 0x0000000300047211 */ /* 0x0c0fe200078f10ff */
[----:B------:R-:W-:Y:S01]  /*15a0*/  UMOV UR41, 0x400 ;  /* 0x0000040000297882 */ /* 0x000fe20000000000 */
[----:B------:R-:W-:Y:S01]  /*15b0*/  LEA.HI R0, R0, R3, RZ, 0x5 ;  /* 0x0000000300007211 */ /* 0x000fe200078f28ff */
[----:B------:R-:W-:Y:S01]  /*15c0*/  UISETP.LT.AND UP0, UPT, UR40, 0x1, UPT ;  /* 0x000000012800788c */ /* 0x000fe2000bf01270 */
[----:B------:R-:W-:Y:S01]  /*15d0*/  R2UR UR42, R14 ;  /* 0x000000000e2a72ca */ /* 0x000fe200000e0000 */
[----:B------:R-:W-:Y:S01]  /*15e0*/  USHF.L.U32 UR44, UR40, 0x1, URZ ;  /* 0x00000001282c7899 */ /* 0x000fe2000800063f */
[--C-:B------:R-:W-:Y:S01]  /*15f0*/  SHF.R.S32.HI R156, RZ, 0x2, R4.reuse ;  /* 0x00000002ff9c7819 */ /* 0x100fe20000011404 */
[----:B------:R-:W-:Y:S01]  /*1600*/  USEL UR43, UR40, 0x1, UP0 ;  /* 0x00000001282b7887 */ /* 0x000fe20008000000 */
[----:B------:R-:W-:-:S02]  /*1610*/  SHF.R.S32.HI R5, RZ, 0x1f, R4 ;  /* 0x0000001fff057819 */ /* 0x000fc40000011404 */
[----:B------:R-:W-:Y:S01]  /*1620*/  LOP3.LUT R158, R4, 0xfffffffc, RZ, 0xc0, !PT ;  /* 0xfffffffc049e7812 */ /* 0x000fe200078ec0ff */
[----:B------:R-:W-:Y:S01]  /*1630*/  UIADD3 UR43, -UR43, UR40, URZ ;  /* 0x000000282b2b7290 */ /* 0x000fe2000fffe13f */
[----:B------:R-:W-:Y:S02]  /*1640*/  LEA.HI R5, R5, R156, RZ, 0x3 ;  /* 0x0000009c05057211 */ /* 0x000fe400078f18ff */
[----:B------:R-:W-:Y:S01]  /*1650*/  ISETP.NE.AND P0, PT, R14, RZ, PT ;  /* 0x000000ff0e00720c */ /* 0x000fe20003f05270 */
[----:B------:R-:W-:Y:S01]  /*1660*/  IMAD.IADD R158, R3, 0x1, -R158 ;  /* 0x00000001039e7824 */ /* 0x000fe200078e0a9e */
[----:B------:R-:W-:Y:S01]  /*1670*/  LOP3.LUT R5, R5, 0xfffffff8, RZ, 0xc0, !PT ;  /* 0xfffffff805057812 */ /* 0x000fe200078ec0ff */
[----:B------:R-:W-:Y:S01]  /*1680*/  USHF.L.U32 UR42, UR42, 0x3, URZ ;  /* 0x000000032a2a7899 */ /* 0x000fe2000800063f */
[----:B------:R-:W-:Y:S02]  /*1690*/  LOP3.LUT R174, R16, 0x1, RZ, 0xfc, !PT ;  /* 0x0000000110ae7812 */ /* 0x000fe400078efcff */
[----:B------:R-:W-:Y:S01]  /*16a0*/  SEL R175, RZ, 0x1, P0 ;  /* 0x00000001ffaf7807 */ /* 0x000fe20000000000 */
[----:B------:R-:W-:Y:S01]  /*16b0*/  IMAD.IADD R156, R156, 0x1, -R5 ;  /* 0x000000019c9c7824 */ /* 0x000fe200078e0a05 */
[----:B-1----:R-:W-:Y:S01]  /*16c0*/  ULEA UR41, UR4, UR41, 0x18 ;  /* 0x0000002904297291 */ /* 0x002fe2000f8ec03f */
[----:B------:R-:W-:Y:S01]  /*16d0*/  SHF.R.S32.HI R5, RZ, 0x5, R0 ;  /* 0x00000005ff057819 */ /* 0x000fe20000011400 */
[----:B------:R-:W-:Y:S01]  /*16e0*/  IMAD.U32 R160, RZ, RZ, UR42 ;  /* 0x0000002affa07e24 */ /* 0x000fe2000f8e00ff */
[----:B------:R-:W-:Y:S01]  /*16f0*/  ULDC UR4, c[0x0][0x284] ;  /* 0x0000a10000047ab9 */ /* 0x000fe20000000800 */
[----:B------:R-:W-:Y:S01]  /*1700*/  UIADD3 UR45, UR41, 0xc0, URZ ;  /* 0x000000c0292d7890 */ /* 0x000fe2000fffe03f */
[--C-:B------:R-:W-:Y:S01]  /*1710*/  SHF.R.S32.HI R157, RZ, 0x1f, R156.reuse ;  /* 0x0000001fff9d7819 */ /* 0x100fe2000001149c */
[----:B------:R-:W-:Y:S01]  /*1720*/  IMAD R163, R5, -0x10, -R156 ;  /* 0xfffffff005a37824 */ /* 0x000fe200078e0a9c */
[----:B------:R-:W-:-:S02]  /*1730*/  LOP3.LUT R162, R160, 0x8, RZ, 0xc0, !PT ;  /* 0x00000008a0a27812 */ /* 0x000fc400078ec0ff */
[----:B------:R-:W-:Y:S01]  /*1740*/  LOP3.LUT R160, R160, 0x8, RZ, 0xc, !PT ;  /* 0x00000008a0a07812 */ /* 0x000fe200078e0cff */
[----:B------:R-:W-:Y:S01]  /*1750*/  IMAD.U32 R159, RZ, RZ, UR45 ;  /* 0x0000002dff9f7e24 */ /* 0x000fe2000f8e00ff */
[----:B------:R-:W-:Y:S01]  /*1760*/  LOP3.LUT R162, R162, 0x18, RZ, 0x3c, !PT ;  /* 0x00000018a2a27812 */ /* 0x000fe200078e3cff */
[----:B------:R-:W-:-:S04]  /*1770*/  IMAD.WIDE R156, R5, 0x10, R156 ;  /* 0x00000010059c7825 */ /* 0x000fc800078e029c */
[----:B------:R-:W-:Y:S02]  /*1780*/  VIADD R161, R159, UR42 ;  /* 0x0000002a9fa17c36 */ /* 0x000fe40008000000 */
[----:B------:R-:W-:-:S07]  /*1790*/  VIADD R163, R163, UR4 ;  /* 0x00000004a3a37c36 */ /* 0x000fce0008000000 */
.L_x_295:
[----:B------:R-:W-:Y:S01]  /*17a0*/  SHF.L.U32 R0, R175, 0x1f, RZ ;  /* 0x0000001faf007819 */ /* 0x000fe200000006ff */
[----:B------:R-:W-:Y:S02]  /*17b0*/  ULDC UR4, c[0x0][0x28c] ;  /* 0x0000a30000047ab9 */ /* 0x000fe40000000800 */
[----:B------:R-:W-:Y:S01]  /*17c0*/  ISETP.LT.AND P1, PT, RZ, UR4, PT ;  /* 0x00000004ff007c0c */ /* 0x000fe2000bf21270 */
[----:B------:R-:W1:Y:S02]  /*17d0*/  SYNCS.PHASECHK.TRANS64.TRYWAIT P0, [R159+UR42], R0 ;  /* 0x000000009f0075a7 */ /* 0x000e64000800016a */
[----:B-1-34-:R-:W-:Y:S10]  /*17e0*/  @!P0 BRA `(.L_x_20) ;  /* 0x000000a0008c8947 */ /* 0x01aff40003800000 */
.L_x_324:
[----:B------:R-:W-:Y:S05]  /*17f0*/  @P1 BRA `(.L_x_21) ;  /* 0x0000000000401947 */ /* 0x000fea0003800000 */
[----:B-1----:R-:W-:Y:S01]  /*1800*/  MOV R0, 0x0 ;  /* 0x0000000000007802 */ /* 0x002fe20000000f00 */
[----:B------:R-:W-:Y:S01]  /*1810*/  ULDC.64 UR4, c[0x4][0x68] ;  /* 0x01001a0000047ab9 */ /* 0x000fe20000000a00 */
[----:B------:R-:W-:Y:S01]  /*1820*/  ULDC.64 UR6, c[0x4][0x8] ;  /* 0x0100020000067ab9 */ /* 0x000fe20000000a00 */
[----:B------:R-:W-:Y:S01]  /*1830*/  IMAD.U32 R4, RZ, RZ, UR4 ;  /* 0x00000004ff047e24 */ /* 0x000fe2000f8e00ff */
[----:B------:R1:W2:Y:S01]  /*1840*/  LDC.64 R14, c[0x4][R0] ;  /* 0x01000000000e7b82 */ /* 0x0002a20000000a00 */
[----:B------:R-:W-:Y:S01]  /*1850*/  IMAD.U32 R5, RZ, RZ, UR5 ;  /* 0x00000005ff057e24 */ /* 0x000fe2000f8e00ff */
[----:B------:R-:W-:Y:S01]  /*1860*/  ULDC.64 UR4, c[0x4][0x70] ;  /* 0x01001c0000047ab9 */ /* 0x000fe20000000a00 */
[----:B------:R-:W-:Y:S02]  /*1870*/  IMAD.U32 R10, RZ, RZ, UR6 ;  /* 0x00000006ff0a7e24 */ /* 0x000fe4000f8e00ff */
[----:B------:R-:W-:Y:S02]  /*1880*/  IMAD.U32 R6, RZ, RZ, UR4 ;  /* 0x00000004ff067e24 */ /* 0x000fe4000f8e00ff */
[----:B------:R-:W-:-:S02]  /*1890*/  IMAD.U32 R7, RZ, RZ, UR5 ;  /* 0x00000005ff077e24 */ /* 0x000fc4000f8e00ff */
[----:B------:R-:W-:Y:S02]  /*18a0*/  IMAD.U32 R11, RZ, RZ, UR7 ;  /* 0x00000007ff0b7e24 */ /* 0x000fe4000f8e00ff */
[----:B------:R-:W-:Y:S02]  /*18b0*/  IMAD.MOV.U32 R8, RZ, RZ, 0x1e1 ;  /* 0x000001e1ff087424 */ /* 0x000fe400078e00ff */
[----:B0-----:R-:W-:Y:S02]  /*18c0*/  IMAD.MOV.U32 R12, RZ, RZ, 0x1 ;  /* 0x00000001ff0c7424 */ /* 0x001fe400078e00ff */
[----:B-1----:R-:W-:-:S07]  /*18d0*/  IMAD.MOV.U32 R13, RZ, RZ, RZ ;  /* 0x000000ffff0d7224 */ /* 0x002fce00078e00ff */
[----:B------:R-:W-:-:S07]  /*18e0*/  LEPC R20, `(.L_x_21) ;  /* 0x000000001014794e */ /* 0x000fce0000000000 */
[----:B--2--5:R-:W-:Y:S05]  /*18f0*/  CALL.ABS.NOINC R14 ;  /* 0x000000000e007343 */ /* 0x024fea0003c00000 */
.L_x_21:
[----:B------:R-:W-:-:S13]  /*1900*/  ISETP.NE.AND P0, PT, R174, 0x3, PT ;  /* 0x00000003ae00780c */ /* 0x000fda0003f05270 */
[----:B------:R-:W-:Y:S05]  /*1910*/  @!P0 BRA `(.L_x_22) ;  /* 0x0000000000048947 */ /* 0x000fea0003800000 */
[----:B------:R-:W-:Y:S01]  /*1920*/  BPT.TRAP 0x1 ;  /* 0x000000040000795c */ /* 0x000fe20000300000 */
.L_x_22:
[----:B------:R-:W-:Y:S02]  /*1930*/  IMAD.U32 R3, RZ, RZ, UR39 ;  /* 0x00000027ff037e24 */ /* 0x000fe4000f8e00ff */
[----:B-1----:R-:W-:-:S03]  /*1940*/  IMAD.U32 R0, RZ, RZ, UR38 ;  /* 0x00000026ff007e24 */ /* 0x002fc6000f8e00ff */
[----:B------:R-:W-:Y:S02]  /*1950*/  LEA R3, R3, UR41, 0x3 ;  /* 0x0000002903037c11 */ /* 0x000fe4000f8e18ff */
[----:B------:R-:W-:-:S04]  /*1960*/  SHF.L.U32 R0, R0, 0x1f, RZ ;  /* 0x0000001f00007819 */ /* 0x000fc800000006ff */
[----:B------:R1:W2:Y:S01]  /*1970*/  SYNCS.PHASECHK.TRANS64.TRYWAIT P1, [R3+URZ], R0 ;  /* 0x00000000030075a7 */ /* 0x0002a2000802017f */
[----:B------:R-:W-:Y:S05]  /*1980*/  @!P0 BRA `(.L_x_23) ;  /* 0x0000000000048947 */ /* 0x000fea0003800000 */
[----:B------:R-:W-:Y:S01]  /*1990*/  BPT.TRAP 0x1 ;  /* 0x000000040000795c */ /* 0x000fe20000300000 */
.L_x_23:
[----:B------:R-:W-:-:S05]  /*19a0*/  IMAD.U32 R4, RZ, RZ, UR43 ;  /* 0x0000002bff047e24 */ /* 0x000fca000f8e00ff */
[----:B------:R-:W-:Y:S01]  /*19b0*/  ISETP.GE.AND P2, PT, R4, 0x1, PT ;  /* 0x000000010400780c */ /* 0x000fe20003f46270 */
[----:B--2---:R-:W-:-:S12]  /*19c0*/  @P1 BRA `(.L_x_24) ;  /* 0x0000000000081947 */ /* 0x004fd80003800000 */
[----:B------:R-:W2:Y:S02]  /*19d0*/  SYNCS.PHASECHK.TRANS64.TRYWAIT P1, [R3+URZ], R0 ;  /* 0x00000000030075a7 */ /* 0x000ea4000802017f */
[----:B--2---:R-:W-:Y:S05]  /*19e0*/  @!P1 BRA `(.L_x_25) ;  /* 0x000000a000209947 */ /* 0x004fea0003800000 */
.L_x_24:
[----:B------:R-:W-:Y:S05]  /*19f0*/  WARPSYNC.ALL ;  /* 0x0000000000007948 */ /* 0x000fea0003800000 */
[----:B------:R-:W-:Y:S01]  /*1a00*/  UIADD3 UR4, UR41, 0x180, URZ ;  /* 0x0000018029047890 */ /* 0x000fe2000fffe03f */
[----:B------:R-:W-:Y:S01]  /*1a10*/  WARPGROUP.ARRIVE ;  /* 0x00000000000079c5 */ /* 0x000fe20000000000 */
[----:B------:R-:W-:Y:S02]  /*1a20*/  UIADD3 UR5, UR41, 0xb180, URZ ;  /* 0x0000b18029057890 */ /* 0x000fe4000fffe03f */
[----:B------:R-:W-:Y:S02]  /*1a30*/  USHF.R.U32.HI UR4, URZ, 0x4, UR4 ;  /* 0x000000043f047899 */ /* 0x000fe40008011604 */
[----:B------:R-:W-:-:S02]  /*1a40*/  USHF.R.U32.HI UR5, URZ, 0x4, UR5 ;  /* 0x000000043f057899 */ /* 0x000fc40008011605 */
[----:B------:R-:W-:Y:S02]  /*1a50*/  ULOP3.LUT UR4, UR4, 0x3fff, URZ, 0xc0, !UPT ;  /* 0x00003fff04047892 */ /* 0x000fe4000f8ec03f */
[----:B------:R-:W-:Y:S02]  /*1a60*/  ULOP3.LUT UR5, UR5, 0x3fff, URZ, 0xc0, !UPT ;  /* 0x00003fff05057892 */ /* 0x000fe4000f8ec03f */
[----:B------:R-:W-:Y:S02]  /*1a70*/  ULOP3.LUT UR10, UR4, 0x10000, URZ, 0xfc, !UPT ;  /* 0x00010000040a7892 */ /* 0x000fe4000f8efc3f */
[----:B------:R-:W-:Y:S02]  /*1a80*/  ULOP3.LUT UR9, UR5, 0x10000, URZ, 0xfc, !UPT ;  /* 0x0001000005097892 */ /* 0x000fe4000f8efc3f */
[----:B------:R-:W-:Y:S02]  /*1a90*/  ULEA UR4, UR39, UR10, 0x8 ;  /* 0x0000000a27047291 */ /* 0x000fe4000f8e403f */
[----:B------:R-:W-:Y:S01]  /*1aa0*/  ULEA UR6, UR39, UR9, 0xa ;  /* 0x0000000927067291 */ /* 0x000fe2000f8e503f */
[----:B------:R-:W-:Y:S01]  /*1ab0*/  UMOV UR5, 0x80000020 ;  /* 0x8000002000057882 */ /* 0x000fe20000000000 */
[----:B------:R-:W-:-:S07]  /*1ac0*/  UMOV UR7, 0x80000020 ;  /* 0x8000002000077882 */ /* 0x000fce0000000000 */
[----:B------:R-:W-:Y:S01]  /*1ad0*/  HGMMA.64x256x16.F32.BF16 R24, gdesc[UR4], RZ, !UPT, gsb0 ;  /* 0x03e00000041879f0 */ /* 0x000fe2000c0018ff */
[----:B------:R-:W-:Y:S02]  /*1ae0*/  UIADD3 UR4, UR4, 0x2, URZ ;  /* 0x0000000204047890 */ /* 0x000fe4000fffe03f */
[----:B------:R-:W-:Y:S01]  /*1af0*/  UIADD3 UR6, UR6, 0x2, URZ ;  /* 0x0000000206067890 */ /* 0x000fe2000fffe03f */
[----:B------:R-:W-:Y:S01]  /*1b00*/  UMOV UR5, 0x80000020 ;  /* 0x8000002000057882 */ /* 0x000fe20000000000 */
[----:B------:R-:W-:Y:S01]  /*1b10*/  UMOV UR7, 0x80000020 ;  /* 0x8000002000077882 */ /* 0x000fe20000000000 */
[----:B------:R-:W-:Y:S02]  /*1b20*/  WARPGROUP.DEPBAR.LE gsb0, 0x0 ;  /* 0x00008000000079c5 */ /* 0x000fe40000010000 */
[----:B------:R-:W-:-:S15]  /*1b30*/  WARPGROUP.ARRIVE ;  /* 0x00000000000079c5 */ /* 0x000fde0000000000 */
[----:B------:R-:W-:-:S05]  /*1b40*/  NOP ;  /* 0x0000000000007918 */ /* 0x000fca0000000000 */
[----:B------:R-:W-:Y:S03]  /*1b50*/  HGMMA.64x256x16.F32.BF16 R24, gdesc[UR4], R24, gsb0 ;  /* 0x03e00000041879f0 */ /* 0x000fe60008001818 */
[----:B------:R-:W-:Y:S02]  /*1b60*/  WARPGROUP.DEPBAR.LE gsb0, 0x0 ;  /* 0x00008000000079c5 */ /* 0x000fe40000010000 */
[----:B------:R-:W-:Y:S05]  /*1b70*/  @!P2 BRA `(.L_x_26) ;  /* 0x0000000000d8a947 */ /* 0x000fea0003800000 */
[----:B------:R-:W-:Y:S01]  /*1b80*/  UIADD3 UR4, UR39, 0x1, URZ ;  /* 0x0000000127047890 */ /* 0x000fe2000fffe03f */
[----:B-12---:R-:W-:Y:S02]  /*1b90*/  IMAD.U32 R0, RZ, RZ, UR43 ;  /* 0x0000002bff007e24 */ /* 0x006fe4000f8e00ff */
[----:B------:R-:W-:Y:S01]  /*1ba0*/  IMAD.U32 R3, RZ, RZ, UR39 ;  /* 0x00000027ff037e24 */ /* 0x000fe2000f8e00ff */
[----:B------:R-:W-:-:S04]  /*1bb0*/  UISETP.NE.AND UP0, UPT, UR4, 0xb, UPT ;  /* 0x0000000b0400788c */ /* 0x000fc8000bf05270 */
[----:B------:R-:W-:Y:S02]  /*1bc0*/  USEL UR5, URZ, 0x1, UP0 ;  /* 0x000000013f057887 */ /* 0x000fe40008000000 */
[----:B------:R-:W-:Y:S02]  /*1bd0*/  USEL UR8, UR4, URZ, UP0 ;  /* 0x0000003f04087287 */ /* 0x000fe40008000000 */
[----:B------:R-:W-:-:S06]  /*1be0*/  ULOP3.LUT UR5, UR38, UR5, URZ, 0x3c, !UPT ;  /* 0x0000000526057292 */ /* 0x000fcc000f8e3c3f */
[----:B------:R-:W-:-:S07]  /*1bf0*/  IMAD.U32 R6, RZ, RZ, UR5 ;  /* 0x00000005ff067e24 */ /* 0x000fce000f8e00ff */
.L_x_33:
[----:B------:R-:W-:Y:S05]  /*1c00*/  @!P0 BRA `(.L_x_27) ;  /* 0x0000000000048947 */ /* 0x000fea0003800000 */
[----:B------:R-:W-:Y:S01]  /*1c10*/  BPT.TRAP 0x1 ;  /* 0x000000040000795c */ /* 0x000fe20000300000 */
.L_x_27:
[----:B------:R-:W-:Y:S01]  /*1c20*/  ULEA UR4, UR8, UR41, 0x3 ;  /* 0x0000002908047291 */ /* 0x000fe2000f8e183f */
[----:B------:R-:W-:-:S08]  /*1c30*/  SHF.L.U32 R4, R6, 0x1f, RZ ;  /* 0x0000001f06047819 */ /* 0x000fd000000006ff */
[----:B------:R1:W2:Y:S01]  /*1c40*/  SYNCS.PHASECHK.TRANS64.TRYWAIT P1, [UR4], R4 ;  /* 0x00000004ff0075a7 */ /* 0x0002a20008020144 */
[----:B------:R-:W-:Y:S05]  /*1c50*/  @!P0 BRA `(.L_x_28) ;  /* 0x0000000000048947 */ /* 0x000fea0003800000 */
[----:B------:R-:W-:Y:S01]  /*1c60*/  BPT.TRAP 0x1 ;  /* 0x000000040000795c */ /* 0x000fe20000300000 */
.L_x_28:
[----:B--2---:R-:W-:Y:S05]  /*1c70*/  @P1 BRA `(.L_x_29) ;  /* 0x0000000000081947 */ /* 0x004fea0003800000 */
[----:B------:R-:W2:Y:S02]  /*1c80*/  SYNCS.PHASECHK.TRANS64.TRYWAIT P1, [UR4], R4 ;  /* 0x00000004ff0075a7 */ /* 0x000ea40008020144 */
[----:B--2---:R-:W-:Y:S05]  /*1c90*/  @!P1 BRA `(.L_x_30) ;  /* 0x0000009c00889947 */ /* 0x004fea0003800000 */
.L_x_29:
[----:B------:R-:W-:Y:S01]  /*1ca0*/  ULEA UR4, UR8, UR10, 0x8 ;  /* 0x0000000a08047291 */ /* 0x000fe2000f8e403f */
[----:B------:R-:W-:Y:S01]  /*1cb0*/  WARPGROUP.ARRIVE ;  /* 0x00000000000079c5 */ /* 0x000fe20000000000 */
[----:B------:R-:W-:Y:S01]  /*1cc0*/  ULEA UR6, UR8, UR9, 0xa ;  /* 0x0000000908067291 */ /* 0x000fe2000f8e503f */
[----:B------:R-:W-:Y:S01]  /*1cd0*/  UMOV UR5, 0x80000020 ;  /* 0x8000002000057882 */ /* 0x000fe20000000000 */
[----:B------:R-:W-:-:S07]  /*1ce0*/  UMOV UR7, 0x80000020 ;  /* 0x8000002000077882 */ /* 0x000fce0000000000 */
[----:B------:R-:W-:Y:S01]  /*1cf0*/  HGMMA.64x256x16.F32.BF16 R24, gdesc[UR4], R24, gsb0 ;  /* 0x03e00000041879f0 */ /* 0x000fe20008001818 */
        /* <DEDUP_REMOVED lines=10> */
[----:B------:R-:W-:Y:S01]  /*1da0*/  BPT.TRAP 0x1 ;  /* 0x000000040000795c */ /* 0x000fe20000300000 */
.L_x_31:
[----:B------:R-:W-:-:S13]  /*1db0*/  ISETP.NE.AND P1, PT, R153, RZ, PT ;  /* 0x000000ff9900720c */ /* 0x000fda0003f25270 */
[----:B-12---:R-:W-:-:S05]  /*1dc0*/  @P1 LEA R4, R3, UR41, 0x3 ;  /* 0x0000002903041c11 */ /* 0x006fca000f8e18ff */
[----:B------:R-:W-:-:S05]  /*1dd0*/  @P1 VIADD R5, R4, 0x58 ;  /* 0x0000005804051836 */ /* 0x000fca0000000000 */
[----:B------:R-:W-:-:S04]  /*1de0*/  @P1 PRMT R5, R152, 0x654, R5 ;  /* 0x0000065498051816 */ /* 0x000fc80000000005 */
[----:B------:R1:W-:Y:S01]  /*1df0*/  @P1 SYNCS.ARRIVE.TRANS64.RED.A1T0 RZ, [R5+URZ], RZ ;  /* 0x000000ff05ff19a7 */ /* 0x0003e2000810043f */
[----:B------:R-:W-:-:S13]  /*1e00*/  ISETP.GT.U32.AND P1, PT, R16, 0x1, PT ;  /* 0x000000011000780c */ /* 0x000fda0003f24070 */
[----:B-1----:R-:W-:Y:S05]  /*1e10*/  @P1 BRA `(.L_x_32) ;  /* 0x0000000000041947 */ /* 0x002fea0003800000 */
[----:B------:R-:W-:Y:S01]  /*1e20*/  BPT.TRAP 0x1 ;  /* 0x000000040000795c */ /* 0x000fe20000300000 */
.L_x_32:
[----:B------:R-:W-:Y:S01]  /*1e30*/  UIADD3 UR8, UR8, 0x1, URZ ;  /* 0x0000000108087890 */ /* 0x000fe2000fffe03f */
[C---:B------:R-:W-:Y:S01]  /*1e40*/  ISETP.GT.AND P2, PT, R0.reuse, 0x1, PT ;  /* 0x000000010000780c */ /* 0x040fe20003f44270 */
[----:B------:R-:W-:Y:S02]  /*1e50*/  VIADD R3, R3, 0x1 ;  /* 0x0000000103037836 */ /* 0x000fe40000000000 */
[----:B------:R-:W-:Y:S01]  /*1e60*/  UISETP.NE.AND UP0, UPT, UR8, 0xb, UPT ;  /* 0x0000000b0800788c */ /* 0x000fe2000bf05270 */
[----:B------:R-:W-:Y:S02]  /*1e70*/  VIADD R0, R0, 0xffffffff ;  /* 0xffffffff00007836 */ /* 0x000fe40000000000 */
[C---:B------:R-:W-:Y:S01]  /*1e80*/  ISETP.NE.AND P1, PT, R3.reuse, 0xb, PT ;  /* 0x0000000b0300780c */ /* 0x040fe20003f25270 */
[----:B------:R-:W-:Y:S02]  /*1e90*/  USEL UR4, URZ, 0x1, UP0 ;  /* 0x000000013f047887 */ /* 0x000fe40008000000 */
[----:B------:R-:W-:Y:S01]  /*1ea0*/  USEL UR8, UR8, URZ, UP0 ;  /* 0x0000003f08087287 */ /* 0x000fe20008000000 */
[----:B------:R-:W-:-:S03]  /*1eb0*/  SEL R3, R3, RZ, P1 ;  /* 0x000000ff03037207 */ /* 0x000fc60000800000 */
[----:B------:R-:W-:Y:S01]  /*1ec0*/  LOP3.LUT R6, R6, UR4, RZ, 0x3c, !PT ;  /* 0x0000000406067c12 */ /* 0x000fe2000f8e3cff */
[----:B------:R-:W-:Y:S07]  /*1ed0*/  @P2 BRA `(.L_x_33) ;  /* 0xfffffffc00482947 */ /* 0x000fee000383ffff */
.L_x_26:
[----:B-12---:R-:W1:Y:S01]  /*1ee0*/  LDC R0, c[0x0][0x28c] ;  /* 0x0000a300ff007b82 */ /* 0x006e620000000800 */
[----:B------:R2:W-:Y:S01]  /*1ef0*/  SYNCS.ARRIVE.TRANS64.A1T0 RZ, [R160+UR45], RZ ;  /* 0x000000ffa0ff79a7 */ /* 0x0005e2000810002d */
[----:B-1----:R-:W-:-:S13]  /*1f00*/  ISETP.GE.AND P1, PT, R0, 0x1, PT ;  /* 0x000000010000780c */ /* 0x002fda0003f26270 */
[----:B--2---:R-:W-:Y:S05]  /*1f10*/  @!P1 BRA `(.L_x_34) ;  /* 0x0000000000449947 */ /* 0x004fea0003800000 */
[----:B------:R-:W-:Y:S05]  /*1f20*/  @!P0 BRA `(.L_x_35) ;  /* 0x0000000000048947 */ /* 0x000fea0003800000 */
[----:B------:R-:W-:Y:S01]  /*1f30*/  BPT.TRAP 0x1 ;  /* 0x000000040000795c */ /* 0x000fe20000300000 */
.L_x_35:
[----:B------:R-:W-:-:S13]  /*1f40*/  ISETP.NE.AND P0, PT, R153, RZ, PT ;  /* 0x000000ff9900720c */ /* 0x000fda0003f05270 */
[----:B------:R-:W-:-:S05]  /*1f50*/  VOTEU.ANY UP0, P0 ;  /* 0x00000000003f7886 */ /* 0x000fca0000000100 */
[----:B------:R-:W-:-:S06]  /*1f60*/  @UP0 UIADD3 UR4, UR43, UR39, URZ ;  /* 0x000000272b040290 */ /* 0x000fcc000fffe03f */
[----:B------:R-:W-:Y:S02]  /*1f70*/  IMAD.U32 R4, RZ, RZ, UR4 ;  /* 0x00000004ff047e24 */ /* 0x000fe4000f8e00ff */
[----:B------:R-:W-:Y:S02]  /*1f80*/  IMAD.U32 R3, RZ, RZ, UR4 ;  /* 0x00000004ff037e24 */ /* 0x000fe4000f8e00ff */
[----:B------:R-:W-:-:S05]  /*1f90*/  @P0 IMAD.WIDE.U32 R4, R4, -0x45d1745d, RZ ;  /* 0xba2e8ba304040825 */ /* 0x000fca00078e00ff */
[----:B------:R-:W-:-:S05]  /*1fa0*/  @P0 SHF.R.U32.HI R0, RZ, 0x3, R5 ;  /* 0x00000003ff000819 */ /* 0x000fca0000011605 */
[----:B------:R-:W-:-:S05]  /*1fb0*/  @P0 IMAD R0, R0, -0xb, R3 ;  /* 0xfffffff500000824 */ /* 0x000fca00078e0203 */
[----:B------:R-:W-:-:S05]  /*1fc0*/  @P0 LEA R0, R0, UR41, 0x3 ;  /* 0x0000002900000c11 */ /* 0x000fca000f8e18ff */
[----:B------:R-:W-:-:S05]  /*1fd0*/  @P0 VIADD R3, R0, 0x58 ;  /* 0x0000005800030836 */ /* 0x000fca0000000000 */
[----:B------:R-:W-:-:S04]  /*1fe0*/  @P0 PRMT R3, R152, 0x654, R3 ;  /* 0x0000065498030816 */ /* 0x000fc80000000003 */
[----:B------:R1:W-:Y:S01]  /*1ff0*/  @P0 SYNCS.ARRIVE.TRANS64.RED.A1T0 RZ, [R3+URZ], RZ ;  /* 0x000000ff03ff09a7 */ /* 0x0003e2000810043f */
[----:B------:R-:W-:-:S13]  /*2000*/  ISETP.GT.U32.AND P0, PT, R16, 0x1, PT ;  /* 0x000000011000780c */ /* 0x000fda0003f04070 */
[----:B-1----:R-:W-:Y:S05]  /*2010*/  @P0 BRA `(.L_x_34) ;  /* 0x0000000000040947 */ /* 0x002fea0003800000 */
[----:B------:R-:W-:Y:S01]  /*2020*/  BPT.TRAP 0x1 ;  /* 0x000000040000795c */ /* 0x000fe20000300000 */
.L_x_34:
[----:B------:R-:W-:Y:S01]  /*2030*/  SHF.L.U32 R0, R175, 0x1f, RZ ;  /* 0x0000001faf007819 */ /* 0x000fe200000006ff */
[----:B------:R-:W-:Y:S01]  /*2040*/  UIADD3 UR39, UR44, UR39, URZ ;  /* 0x000000272c277290 */ /* 0x000fe2000fffe03f */
[----:B------:R-:W1:Y:S01]  /*2050*/  LDC R15, c[0x0][0x288] ;  /* 0x0000a200ff0f7b82 */ /* 0x000e620000000800 */
[----:B------:R-:W-:Y:S01]  /*2060*/  UISETP.GE.U32.AND UP1, UPT, UR44, 0xb, UPT ;  /* 0x0000000b2c00788c */ /* 0x000fe2000bf26070 */
[----:B------:R-:W-:Y:S01]  /*2070*/  IMAD.SHL.U32 R8, R158, 0x2, RZ ;  /* 0x000000029e087824 */ /* 0x000fe200078e00ff */
[----:B------:R-:W-:Y:S02]  /*2080*/  UISETP.GT.U32.AND UP0, UPT, UR39, 0xa, UPT ;  /* 0x0000000a2700788c */ /* 0x000fe4000bf04070 */
[----:B------:R-:W-:Y:S02]  /*2090*/  UIMAD.WIDE.U32 UR4, UR39, -0x45d1745d, URZ ;  /* 0xba2e8ba3270478a5 */ /* 0x000fe4000f8e003f */
[----:B------:R-:W-:Y:S01]  /*20a0*/  UISETP.LT.U32.AND UP0, UPT, UR44, 0xb, UP0 ;  /* 0x0000000b2c00788c */ /* 0x000fe20008701070 */
[----:B------:R-:W2:Y:S01]  /*20b0*/  SYNCS.PHASECHK.TRANS64.TRYWAIT P0, [R159+UR42+0x10], R0 ;  /* 0x000010009f0075a7 */ /* 0x000ea2000800016a */
[----:B------:R-:W-:Y:S01]  /*20c0*/  USHF.R.U32.HI UR4, URZ, 0x3, UR5 ;  /* 0x000000033f047899 */ /* 0x000fe20008011605 */
[----:B------:R-:W-:Y:S01]  /*20d0*/  SHF.R.S32.HI R9, RZ, 0x1f, R8 ;  /* 0x0000001fff097819 */ /* 0x000fe20000011408 */
[----:B------:R-:W-:-:S02]  /*20e0*/  USEL UR6, URZ, 0x1, !UP0 ;  /* 0x000000013f067887 */ /* 0x000fc4000c000000 */
[----:B------:R-:W-:Y:S02]  /*20f0*/  UIMAD UR39, UR4, -0xb, UR39 ;  /* 0xfffffff5042778a4 */ /* 0x000fe4000f8e0227 */
[----:B------:R-:W-:-:S04]  /*2100*/  ULOP3.LUT UR38, UR38, UR6, URZ, 0x3c, !UPT ;  /* 0x0000000626267292 */ /* 0x000fc8000f8e3c3f */
[----:B------:R-:W-:Y:S01]  /*2110*/  @UP1 ULOP3.LUT UR38, UR38, 0x1, UR4, 0x78, !UPT ;  /* 0x0000000126261892 */ /* 0x000fe2000f8e7804 */
[----:B-12---:R-:W-:Y:S11]  /*2120*/  @!P0 BRA `(.L_x_36) ;  /* 0x00000098007c8947 */ /* 0x006ff60003800000 */
.L_x_325:
[----:B------:R-:W-:Y:S01]  /*2130*/  IMAD.SHL.U32 R14, R19, 0x40, RZ ;  /* 0x00000040130e7824 */ /* 0x000fe200078e00ff */
[----:B------:R-:W-:Y:S01]  /*2140*/  ULDC UR6, c[0x0][0x284] ;  /* 0x0000a10000067ab9 */ /* 0x000fe20000000800 */
[----:B0-----:R-:W-:Y:S01]  /*2150*/  IMAD.SHL.U32 R12, R22, 0x100, RZ ;  /* 0x00000100160c7824 */ /* 0x001fe200078e00ff */
[----:B------:R-:W-:Y:S01]  /*2160*/  SHF.R.S32.HI R165, RZ, 0x1f, R2 ;  /* 0x0000001fffa57819 */ /* 0x000fe20000011402 */
[----:B------:R-:W-:Y:S01]  /*2170*/  ULDC.64 UR4, c[0x0][0x5d0] ;  /* 0x0001740000047ab9 */ /* 0x000fe20000000a00 */
[----:B------:R-:W-:Y:S01]  /*2180*/  ISETP.GE.AND P0, PT, R14, UR6, PT ;  /* 0x000000060e007c0c */ /* 0x000fe2000bf06270 */
[----:B------:R-:W-:Y:S01]  /*2190*/  IMAD.WIDE.U32 R4, R2, UR4, R8 ;  /* 0x0000000402047c25 */ /* 0x000fe2000f8e0008 */
[----:B------:R-:W-:Y:S02]  /*21a0*/  SHF.R.S32.HI R13, RZ, 0x1f, R12 ;  /* 0x0000001fff0d7819 */ /* 0x000fe4000001140c */
[C---:B------:R-:W-:Y:S01]  /*21b0*/  ISETP.GE.OR P0, PT, R12.reuse, R15, P0 ;  /* 0x0000000f0c00720c */ /* 0x040fe20000706670 */
[----:B------:R-:W-:Y:S01]  /*21c0*/  IMAD R3, R165, UR4, RZ ;  /* 0x00000004a5037c24 */ /* 0x000fe2000f8e02ff */
[----:B------:R-:W-:-:S03]  /*21d0*/  IADD3 R6, P1, R12, R4, RZ ;  /* 0x000000040c067210 */ /* 0x000fc60007f3e0ff */
[----:B------:R-:W-:-:S05]  /*21e0*/  IMAD R3, R2, UR5, R3 ;  /* 0x0000000502037c24 */ /* 0x000fca000f8e0203 */
[----:B------:R-:W-:-:S03]  /*21f0*/  IADD3.X R7, R13, R5, R3, P1, !PT ;  /* 0x000000050d077210 */ /* 0x000fc60000ffe403 */
[----:B------:R-:W-:Y:S05]  /*2200*/  @P0 BRA `(.L_x_37) ;  /* 0x0000007c00040947 */ /* 0x000fea0003800000 */
[----:B------:R-:W0:Y:S01]  /*2210*/  LDC.64 R10, c[0x0][0x5c8] ;  /* 0x00017200ff0a7b82 */ /* 0x000e220000000a00 */
[----:B-----5:R-:W-:Y:S01]  /*2220*/  FSETP.NEU.AND P0, PT, R155, RZ, PT ;  /* 0x000000ff9b00720b */ /* 0x020fe20003f0d000 */
[----:B------:R-:W-:Y:S01]  /*2230*/  IMAD R3, R158, -0x2, R15 ;  /* 0xfffffffe9e037824 */ /* 0x000fe200078e020f */
[----:B------:R-:W-:Y:S01]  /*2240*/  BSSY B0, `(.L_x_37) ;  /* 0x00007bd000007945 */ /* 0x000fe20003800000 */
[----:B------:R-:W-:-:S04]  /*2250*/  IMAD.WIDE R166, R19, 0x40, R156 ;  /* 0x0000004013a67825 */ /* 0x000fc800078e029c */
[----:B-1----:R-:W-:Y:S02]  /*2260*/  IMAD.IADD R0, R3, 0x1, -R12 ;  /* 0x0000000103007824 */ /* 0x002fe400078e0a0c */
[----:B------:R-:W-:-:S03]  /*2270*/  IMAD.IADD R3, R163, 0x1, -R14 ;  /* 0x00000001a3037824 */ /* 0x000fc600078e0a0e */
[----:B------:R-:W-:-:S04]  /*2280*/  ISETP.GT.AND P2, PT, R0, RZ, PT ;  /* 0x000000ff0000720c */ /* 0x000fc80003f44270 */
[----:B------:R-:W-:Y:S01]  /*2290*/  ISETP.GT.AND P1, PT, R3, RZ, P2 ;  /* 0x000000ff0300720c */ /* 0x000fe20001724270 */
[-C--:B0-----:R-:W-:Y:S02]  /*22a0*/  IMAD R4, R167, R10.reuse, RZ ;  /* 0x0000000aa7047224 */ /* 0x081fe400078e02ff */
[----:B------:R-:W-:-:S04]  /*22b0*/  IMAD.WIDE.U32 R6, R166, R10, R6 ;  /* 0x0000000aa6067225 */ /* 0x000fc800078e0006 */
[----:B------:R-:W-:-:S04]  /*22c0*/  IMAD R5, R166, R11, R4 ;  /* 0x0000000ba6057224 */ /* 0x000fc800078e0204 */
[----:B------:R-:W-:Y:S01]  /*22d0*/  IMAD.IADD R179, R7, 0x1, R5 ;  /* 0x0000000107b37824 */ /* 0x000fe200078e0205 */
[----:B------:R-:W-:Y:S06]  /*22e0*/  @!P0 BRA `(.L_x_38) ;  /* 0x0000005400988947 */ /* 0x000fec0003800000 */
[----:B------:R-:W0:Y:S01]  /*22f0*/  LDC.64 R20, c[0x0][0x5b8] ;  /* 0x00016e00ff147b82 */ /* 0x000e220000000a00 */
[----:B------:R-:W-:-:S07]  /*2300*/  ULDC.64 UR4, c[0x0][0x5c0] ;  /* 0x0001700000047ab9 */ /* 0x000fce0000000a00 */
[----:B------:R-:W1:Y:S08]  /*2310*/  LDC.64 R168, c[0x0][0x5b0] ;  /* 0x00016c00ffa87b82 */ /* 0x000e700000000a00 */
[----:B------:R-:W2:Y:S01]  /*2320*/  LDC.64 R14, c[0x0][0x5a8] ;  /* 0x00016a00ff0e7b82 */ /* 0x000ea20000000a00 */
[-C--:B0-----:R-:W-:Y:S02]  /*2330*/  IMAD R7, R165, R20.reuse, RZ ;  /* 0x00000014a5077224 */ /* 0x081fe400078e02ff */
[----:B------:R-:W-:-:S04]  /*2340*/  IMAD.WIDE.U32 R4, R2, R20, R8 ;  /* 0x0000001402047225 */ /* 0x000fc800078e0008 */
[----:B------:R-:W-:Y:S01]  /*2350*/  IMAD R177, R2, R21, R7 ;  /* 0x0000001502b17224 */ /* 0x000fe200078e0207 */
[----:B------:R-:W-:Y:S01]  /*2360*/  IADD3 R164, P0, R12, R4, RZ ;  /* 0x000000040ca47210 */ /* 0x000fe20007f1e0ff */
[----:B-1----:R-:W-:-:S03]  /*2370*/  IMAD R4, R167, R168, RZ ;  /* 0x000000a8a7047224 */ /* 0x002fc600078e02ff */
[----:B------:R-:W-:Y:S01]  /*2380*/  IADD3.X R165, R13, R5, R177, P0, !PT ;  /* 0x000000050da57210 */ /* 0x000fe200007fe4b1 */
[C---:B------:R-:W-:Y:S02]  /*2390*/  IMAD R21, R166.reuse, R169, R4 ;  /* 0x000000a9a6157224 */ /* 0x040fe400078e0204 */
[----:B------:R-:W-:-:S04]  /*23a0*/  IMAD.WIDE.U32 R4, R166, R168, R164 ;  /* 0x000000a8a6047225 */ /* 0x000fc800078e00a4 */
[----:B------:R-:W-:Y:S01]  /*23b0*/  IMAD.IADD R5, R5, 0x1, R21 ;  /* 0x0000000105057824 */ /* 0x000fe200078e0215 */
[----:B--2---:R-:W-:-:S04]  /*23c0*/  LEA R170, P0, R4, R14, 0x1 ;  /* 0x0000000e04aa7211 */ /* 0x004fc800078008ff */
[----:B------:R-:W-:-:S05]  /*23d0*/  LEA.HI.X R171, R4, R15, R5, 0x1, P0 ;  /* 0x0000000f04ab7211 */ /* 0x000fca00000f0c05 */
[----:B------:R0:W2:Y:S01]  /*23e0*/  @P1 LDG.E.LTC128B.U16 R19, desc[UR36][R170.64] ;  /* 0x00000024aa131981 */ /* 0x0000a2000c1e1520 */
[----:B------:R-:W-:Y:S01]  /*23f0*/  IMAD.WIDE.U32 R4, R166, R168, R12 ;  /* 0x000000a8a6047225 */ /* 0x000fe200078e000c */
[----:B------:R-:W-:Y:S02]  /*2400*/  BSSY B1, `(.L_x_39) ;  /* 0x0000014000017945 */ /* 0x000fe40003800000 */
[----:B------:R-:W-:-:S04]  /*2410*/  IADD3 R172, P0, R8, R4, RZ ;  /* 0x0000000408ac7210 */ /* 0x000fc80007f1e0ff */
[----:B------:R-:W-:Y:S01]  /*2420*/  IADD3.X R173, R9, R21, R5, P0, !PT ;  /* 0x0000001509ad7210 */ /* 0x000fe200007fe405 */
[C---:B0-----:R-:W-:Y:S01]  /*2430*/  IMAD.SHL.U32 R170, R168.reuse, 0x8, RZ ;  /* 0x00000008a8aa7824 */ /* 0x041fe200078e00ff */
[----:B------:R-:W-:Y:S01]  /*2440*/  SHF.L.U64.HI R171, R168, 0x3, R169 ;  /* 0x00000003a8ab7819 */ /* 0x000fe200000102a9 */
[----:B------:R-:W-:-:S04]  /*2450*/  IMAD.WIDE.U32 R172, R2, R20, R172 ;  /* 0x0000001402ac7225 */ /* 0x000fc800078e00ac */
[----:B------:R-:W-:Y:S02]  /*2460*/  IMAD.IADD R7, R177, 0x1, R173 ;  /* 0x00000001b1077824 */ /* 0x000fe400078e02ad */
[----:B--2---:R-:W-:-:S04]  /*2470*/  IMAD.U32 R4, R19, 0x10000, RZ ;  /* 0x0001000013047824 */ /* 0x004fc800078e00ff */
[----:B------:R-:W-:Y:S01]  /*2480*/  FMUL R5, R4, R155 ;  /* 0x0000009b04057220 */ /* 0x000fe20000400000 */
[----:B------:R-:W-:-:S03]  /*2490*/  LEA R4, P0, R6, UR4, 0x1 ;  /* 0x0000000406047c11 */ /* 0x000fc6000f8008ff */
[----:B------:R-:W-:Y:S01]  /*24a0*/  FFMA R24, R24, R154, R5 ;  /* 0x0000009a18187223 */ /* 0x000fe20000000005 */
[----:B------:R-:W-:Y:S02]  /*24b0*/  LEA.HI.X R5, R6, UR5, R179, 0x1, P0 ;  /* 0x0000000506057c11 */ /* 0x000fe400080f0cb3 */
[----:B------:R-:W-:Y:S02]  /*24c0*/  ISETP.GT.AND P0, PT, R0, 0x1, PT ;  /* 0x000000010000780c */ /* 0x000fe40003f04270 */
[----:B------:R-:W-:Y:S02]  /*24d0*/  F2FP.BF16.F32.PACK_AB R24, RZ, R24 ;  /* 0x00000018ff18723e */ /* 0x000fe400000010ff */
[----:B------:R-:W-:Y:S02]  /*24e0*/  ISETP.GT.AND P3, PT, R3, RZ, P0 ;  /* 0x000000ff0300720c */ /* 0x000fe40000764270 */
[C---:B------:R-:W-:Y:S01]  /*24f0*/  LEA R6, P4, R172.reuse, R14, 0x1 ;  /* 0x0000000eac067211 */ /* 0x040fe200078808ff */
[----:B------:R0:W-:Y:S03]  /*2500*/  @P1 STG.E.U16 desc[UR36][R4.64], R24 ;  /* 0x0000001804001986 */ /* 0x0001e6000c101524 */
[----:B------:R-:W-:-:S07]  /*2510*/  LEA.HI.X R7, R172, R15, R7, 0x1, P4 ;  /* 0x0000000fac077211 */ /* 0x000fce00020f0c07 */
[----:B------:R-:W-:Y:S05]  /*2520*/  @!P3 BRA `(.L_x_40) ;  /* 0x000000000004b947 */ /* 0x000fea0003800000 */
[----:B------:R1:W5:Y:S02]  /*2530*/  LDG.E.LTC128B.U16 R19, desc[UR36][R6.64+0x2] ;  /* 0x0000022406137981 */ /* 0x000364000c1e1520 */
.L_x_40:
[----:B------:R-:W-:Y:S05]  /*2540*/  BSYNC B1 ;  /* 0x0000000000017941 */ /* 0x000fea0003800000 */
.L_x_39:
[----:B------:R-:W-:Y:S01]  /*2550*/  IMAD.WIDE.U32 R170, R166, R168, R170 ;  /* 0x000000a8a6aa7225 */ /* 0x000fe200078e00aa */
[----:B------:R-:W-:-:S03]  /*2560*/  ISETP.GT.AND P2, PT, R3, 0x8, P2 ;  /* 0x000000080300780c */ /* 0x000fc60001744270 */
[----:B-----5:R-:W-:Y:S02]  /*2570*/  IMAD.U32 R22, R19, 0x10000, RZ ;  /* 0x0001000013167824 */ /* 0x020fe400078e00ff */
[----:B------:R-:W-:Y:S01]  /*2580*/  IMAD.IADD R167, R21, 0x1, R171 ;  /* 0x0000000115a77824 */ /* 0x000fe200078e02ab */
[----:B------:R-:W-:Y:S01]  /*2590*/  IADD3 R21, P1, R164, R170, RZ ;  /* 0x000000aaa4157210 */ /* 0x000fe20007f3e0ff */
[----:B------:R-:W-:-:S04]  /*25a0*/  FMUL R22, R22, R155 ;  /* 0x0000009b16167220 */ /* 0x000fc80000400000 */
[----:B------:R-:W-:Y:S01]  /*25b0*/  FFMA R22, R25, R154, R22 ;  /* 0x0000009a19167223 */ /* 0x000fe20000000016 */
[----:B------:R-:W-:Y:S01]  /*25c0*/  IMAD.X R164, R167, 0x1, R165, P1 ;  /* 0x00000001a7a47824 */ /* 0x000fe200008e06a5 */
[----:B0-----:R-:W-:-:S03]  /*25d0*/  LEA R24, P1, R21, R14, 0x1 ;  /* 0x0000000e15187211 */ /* 0x001fc600078208ff */
[----:B------:R-:W-:Y:S02]  /*25e0*/  F2FP.BF16.F32.PACK_AB R22, RZ, R22 ;  /* 0x00000016ff16723e */ /* 0x000fe400000010ff */
[----:B------:R-:W-:-:S03]  /*25f0*/  LEA.HI.X R25, R21, R15, R164, 0x1, P1 ;  /* 0x0000000f15197211 */ /* 0x000fc600008f0ca4 */
[----:B------:R0:W-:Y:S04]  /*2600*/  @P3 STG.E.U16 desc[UR36][R4.64+0x2], R22 ;  /* 0x0000021604003986 */ /* 0x0001e8000c101524 */
[----:B------:R-:W2:Y:S01]  /*2610*/  @P2 LDG.E.LTC128B.U16 R19, desc[UR36][R24.64] ;  /* 0x0000002418132981 */ /* 0x000ea2000c1e1520 */
[----:B------:R-:W-:Y:S01]  /*2620*/  IADD3 R8, P1, P3, R8, R170, R12 ;  /* 0x000000aa08087210 */ /* 0x000fe20007b3e00c */
[----:B------:R-:W-:Y:S01]  /*2630*/  BSSY B1, `(.L_x_41) ;  /* 0x0000011000017945 */ /* 0x000fe20003800000 */
[C---:B------:R-:W-:Y:S02]  /*2640*/  SHF.L.U64.HI R11, R10.reuse, 0x4, R11 ;  /* 0x000000040a0b7819 */ /* 0x040fe4000001020b */
[----:B------:R-:W-:Y:S02]  /*2650*/  IADD3.X R9, R9, R167, R13, P1, P3 ;  /* 0x000000a709097210 */ /* 0x000fe40000fe640d */
[----:B------:R-:W-:-:S02]  /*2660*/  LEA R10, P1, R10, R4, 0x4 ;  /* 0x000000040a0a7211 */ /* 0x000fc400078220ff */
[----:B------:R-:W-:Y:S01]  /*2670*/  ISETP.GT.AND P0, PT, R3, 0x8, P0 ;  /* 0x000000080300780c */ /* 0x000fe20000704270 */
[----:B------:R-:W-:-:S04]  /*2680*/  IMAD.WIDE.U32 R20, R2, R20, R8 ;  /* 0x0000001402147225 */ /* 0x000fc800078e0008 */
[----:B------:R-:W-:Y:S01]  /*2690*/  IMAD.X R11, R11, 0x1, R5, P1 ;  /* 0x000000010b0b7824 */ /* 0x000fe200008e0605 */
[----:B------:R-:W-:Y:S01]  /*26a0*/  LEA R8, P3, R20, R14, 0x1 ;  /* 0x0000000e14087211 */ /* 0x000fe200078608ff */
[----:B------:R-:W-:-:S05]  /*26b0*/  IMAD.IADD R2, R177, 0x1, R21 ;  /* 0x00000001b1027824 */ /* 0x000fca00078e0215 */
[----:B------:R-:W-:Y:S01]  /*26c0*/  LEA.HI.X R9, R20, R15, R2, 0x1, P3 ;  /* 0x0000000f14097211 */ /* 0x000fe200018f0c02 */
[----:B--2---:R-:W-:-:S04]  /*26d0*/  IMAD.U32 R12, R19, 0x10000, RZ ;  /* 0x00010000130c7824 */ /* 0x004fc800078e00ff */
[----:B------:R-:W-:-:S04]  /*26e0*/  FMUL R13, R12, R155 ;  /* 0x0000009b0c0d7220 */ /* 0x000fc80000400000 */
[----:B------:R-:W-:-:S05]  /*26f0*/  FFMA R13, R26, R154, R13 ;  /* 0x0000009a1a0d7223 */ /* 0x000fca000000000d */
[----:B------:R-:W-:-:S05]  /*2700*/  F2FP.BF16.F32.PACK_AB R13, RZ, R13 ;  /* 0x0000000dff0d723e */ /* 0x000fca00000010ff */
[----:B------:R0:W-:Y:S01]  /*2710*/  @P2 STG.E.U16 desc[UR36][R10.64], R13 ;  /* 0x0000000d0a002986 */ /* 0x0001e2000c101524 */
[----:B------:R-:W-:Y:S05]  /*2720*/  @!P0 BRA `(.L_x_42) ;  /* 0x0000000000048947 */ /* 0x000fea0003800000 */
[----:B------:R2:W5:Y:S02]  /*2730*/  LDG.E.LTC128B.U16 R19, desc[UR36][R8.64+0x2] ;  /* 0x0000022408137981 */ /* 0x000564000c1e1520 */
.L_x_42:
[----:B------:R-:W-:Y:S05]  /*2740*/  BSYNC B1 ;  /* 0x0000000000017941 */ /* 0x000fea0003800000 */
.L_x_41:
[----:B-----5:R-:W-:Y:S01]  /*2750*/  IMAD.U32 R2, R19, 0x10000, RZ ;  /* 0x0001000013027824 */ /* 0x020fe200078e00ff */
[----:B------:R-:W-:Y:S01]  /*2760*/  ISETP.GT.AND P1, PT, R0, 0x8, PT ;  /* 0x000000080000780c */ /* 0x000fe20003f24270 */
[----:B------:R-:W-:Y:S02]  /*2770*/  BSSY B1, `(.L_x_43) ;  /* 0x0000008000017945 */ /* 0x000fe40003800000 */
[----:B------:R-:W-:Y:S01]  /*2780*/  FMUL R2, R2, R155 ;  /* 0x0000009b02027220 */ /* 0x000fe20000400000 */
[----:B------:R-:W-:-:S03]  /*2790*/  ISETP.GT.AND P2, PT, R3, RZ, P1 ;  /* 0x000000ff0300720c */ /* 0x000fc60000f44270 */
[----:B------:R-:W-:-:S05]  /*27a0*/  FFMA R2, R27, R154, R2 ;  /* 0x0000009a1b027223 */ /* 0x000fca0000000002 */
[----:B------:R-:W-:-:S05]  /*27b0*/  F2FP.BF16.F32.PACK_AB R2, RZ, R2 ;  /* 0x00000002ff02723e */ /* 0x000fca00000010ff */
[----:B------:R3:W-:Y:S01]  /*27c0*/  @P0 STG.E.U16 desc[UR36][R10.64+0x2], R2 ;  /* 0x000002020a000986 */ /* 0x0007e2000c101524 */
[----:B------:R-:W-:Y:S05]  /*27d0*/  @!P2 BRA `(.L_x_44) ;  /* 0x000000000004a947 */ /* 0x000fea0003800000 */
[----:B------:R4:W5:Y:S02]  /*27e0*/  LDG.E.LTC128B.U16 R19, desc[UR36][R6.64+0x10] ;  /* 0x0000102406137981 */ /* 0x000964000c1e1520 */
.L_x_44:
[----:B------:R-:W-:Y:S05]  /*27f0*/  BSYNC B1 ;  /* 0x0000000000017941 */ /* 0x000fea0003800000 */
.L_x_43:
[----:B---3-5:R-:W-:Y:S01]  /*2800*/  IMAD.U32 R2, R19, 0x10000, RZ ;  /* 0x0001000013027824 */ /* 0x028fe200078e00ff */
[----:B------:R-:W-:Y:S01]  /*2810*/  ISETP.GT.AND P0, PT, R0, 0x9, PT ;  /* 0x000000090000780c */ /* 0x000fe20003f04270 */
[----:B------:R-:W-:Y:S02]  /*2820*/  BSSY B1, `(.L_x_45) ;  /* 0x0000008000017945 */ /* 0x000fe40003800000 */
[----:B0-----:R-:W-:Y:S01]  /*2830*/  FMUL R13, R2, R155 ;  /* 0x0000009b020d7220 */ /* 0x001fe20000400000 */
[----:B------:R-:W-:-:S03]  /*2840*/  ISETP.GT.AND P3, PT, R3, RZ, P0 ;  /* 0x000000ff0300720c */ /* 0x000fc60000764270 */
[----:B------:R-:W-:-:S05]  /*2850*/  FFMA R13, R28, R154, R13 ;  /* 0x0000009a1c0d7223 */ /* 0x000fca000000000d */
[----:B------:R-:W-:-:S05]  /*2860*/  F2FP.BF16.F32.PACK_AB R13, RZ, R13 ;  /* 0x0000000dff0d723e */ /* 0x000fca00000010ff */
[----:B------:R0:W-:Y:S01]  /*2870*/  @P2 STG.E.U16 desc[UR36][R4.64+0x10], R13 ;  /* 0x0000100d04002986 */ /* 0x0001e2000c101524 */
[----:B------:R-:W-:Y:S05]  /*2880*/  @!P3 BRA `(.L_x_46) ;  /* 0x000000000004b947 */ /* 0x000fea0003800000 */
[----:B------:R3:W5:Y:S02]  /*2890*/  LDG.E.LTC128B.U16 R19, desc[UR36][R6.64+0x12] ;  /* 0x0000122406137981 */ /* 0x000764000c1e1520 */
.L_x_46:
[----:B------:R-:W-:Y:S05]  /*28a0*/  BSYNC B1 ;  /* 0x0000000000017941 */ /* 0x000fea0003800000 */
.L_x_45:
[----:B-----5:R-:W-:Y:S01]  /*28b0*/  IMAD.U32 R2, R19, 0x10000, RZ ;  /* 0x0001000013027824 */ /* 0x020fe200078e00ff */
[----:B------:R-:W-:Y:S01]  /*28c0*/  ISETP.GT.AND P1, PT, R3, 0x8, P1 ;  /* 0x000000080300780c */ /* 0x000fe20000f24270 */
[----:B------:R-:W-:Y:S02]  /*28d0*/  BSSY B1, `(.L_x_47) ;  /* 0x0000007000017945 */ /* 0x000fe40003800000 */
[----:B------:R-:W-:-:S04]  /*28e0*/  FMUL R2, R2, R155 ;  /* 0x0000009b02027220 */ /* 0x000fc80000400000 */
[----:B------:R-:W-:-:S05]  /*28f0*/  FFMA R2, R29, R154, R2 ;  /* 0x0000009a1d027223 */ /* 0x000fca0000000002 */
[----:B------:R-:W-:-:S05]  /*2900*/  F2FP.BF16.F32.PACK_AB R2, RZ, R2 ;  /* 0x00000002ff02723e */ /* 0x000fca00000010ff */
[----:B------:R0:W-:Y:S01]  /*2910*/  @P3 STG.E.U16 desc[UR36][R4.64+0x12], R2 ;  /* 0x0000120204003986 */ /* 0x0001e2000c101524 */
[----:B------:R-:W-:Y:S05]  /*2920*/  @!P1 BRA `(.L_x_48) ;  /* 0x0000000000049947 */ /* 0x000fea0003800000 */
[----:B------:R0:W5:Y:S02]  /*2930*/  LDG.E.LTC128B.U16 R19, desc[UR36][R8.64+0x10] ;  /* 0x0000102408137981 */ /* 0x000164000c1e1520 */
.L_x_48:
[----:B------:R-:W-:Y:S05]  /*2940*/  BSYNC B1 ;  /* 0x0000000000017941 */ /* 0x000fea0003800000 */
.L_x_47:
[----:B0----5:R-:W-:Y:S01]  /*2950*/  IMAD.U32 R2, R19, 0x10000, RZ ;  /* 0x0001000013027824 */ /* 0x021fe200078e00ff */
        /* <DEDUP_REMOVED lines=8> */
.L_x_50:
[----:B------:R-:W-:Y:S05]  /*29e0*/  BSYNC B1 ;  /* 0x0000000000017941 */ /* 0x000fea0003800000 */
.L_x_49:
        /* <DEDUP_REMOVED lines=10> */
.L_x_52:
[----:B------:R-:W-:Y:S05]  /*2a90*/  BSYNC B1 ;  /* 0x0000000000017941 */ /* 0x000fea0003800000 */
.L_x_51:
[----:B0----5:R-:W-:Y:S01]  /*2aa0*/  IMAD.U32 R2, R19, 0x10000, RZ ;  /* 0x0001000013027824 */ /* 0x021fe200078e00ff */
        /* <DEDUP_REMOVED lines=9> */
.L_x_54:
[----:B------:R-:W-:Y:S05]  /*2b40*/  BSYNC B1 ;  /* 0x0000000000017941 */ /* 0x000fea0003800000 */
.L_x_53:
        /* <DEDUP_REMOVED lines=9> */
.L_x_56:
[----:B------:R-:W-:Y:S05]  /*2be0*/  BSYNC B1 ;  /* 0x0000000000017941 */ /* 0x000fea0003800000 */
.L_x_55:
        /* <DEDUP_REMOVED lines=9> */
.L_x_58:
[----:B------:R-:W-:Y:S05]  /*2c80*/  BSYNC B1 ;  /* 0x0000000000017941 */ /* 0x000fea0003800000 */
.L_x_57:
        /* <DEDUP_REMOVED lines=10> */
.L_x_60:
[----:B------:R-:W-:Y:S05]  /*2d30*/  BSYNC B1 ;  /* 0x0000000000017941 */ /* 0x000fea0003800000 */
.L_x_59:
        /* <DEDUP_REMOVED lines=10> */
.L_x_62:
[----:B------:R-:W-:Y:S05]  /*2de0*/  BSYNC B1 ;  /* 0x0000000000017941 */ /* 0x000fea0003800000 */
.L_x_61:
        /* <DEDUP_REMOVED lines=9> */
.L_x_64:
[----:B------:R-:W-:Y:S05]  /*2e80*/  BSYNC B1 ;  /* 0x0000000000017941 */ /* 0x000fea0003800000 */
.L_x_63:
        /* <DEDUP_REMOVED lines=9> */
.L_x_66:
[----:B------:R-:W-:Y:S05]  /*2f20*/  BSYNC B1 ;  /* 0x0000000000017941 */ /* 0x000fea0003800000 */
.L_x_65:
        /* <DEDUP_REMOVED lines=10> */
.L_x_68:
[----:B------:R-:W-:Y:S05]  /*2fd0*/  BSYNC B1 ;  /* 0x0000000000017941 */ /* 0x000fea0003800000 */
.L_x_67:
        /* <DEDUP_REMOVED lines=10> */
.L_x_70:
[----:B------:R-:W-:Y:S05]  /*3080*/  BSYNC B1 ;  /* 0x0000000000017941 */ /* 0x000fea0003800000 */
.L_x_69:
        /* <DEDUP_REMOVED lines=9> */
.L_x_72:
[----:B------:R-:W-:Y:S05]  /*3120*/  BSYNC B1 ;  /* 0x0000000000017941 */ /* 0x000fea0003800000 */
.L_x_71:
        /* <DEDUP_REMOVED lines=9> */
.L_x_74:
[----:B------:R-:W-:Y:S05]  /*31c0*/  BSYNC B1 ;  /* 0x0000000000017941 */ /* 0x000fea0003800000 */
.L_x_73:
        /* <DEDUP_REMOVED lines=10> */
.L_x_76:
[----:B------:R-:W-:Y:S05]  /*3270*/  BSYNC B1 ;  /* 0x0000000000017941 */ /* 0x000fea0003800000 */
.L_x_75:
        /* <DEDUP_REMOVED lines=10> */
.L_x_78:
[----:B------:R-:W-:Y:S05]  /*3320*/  BSYNC B1 ;  /* 0x0000000000017941 */ /* 0x000fea0003800000 */
.L_x_77:
        /* <DEDUP_REMOVED lines=9> */
.L_x_80:
[----:B------:R-:W-:Y:S05]  /*33c0*/  BSYNC B1 ;  /* 0x0000000000017941 */ /* 0x000fea0003800000 */
.L_x_79:
        /* <DEDUP_REMOVED lines=9> */
.L_x_82:
[----:B------:R-:W-:Y:S05]  /*3460*/  BSYNC B1 ;  /* 0x0000000000017941 */ /* 0x000fea0003800000 */
.L_x_81:
        /* <DEDUP_REMOVED lines=10> */
.L_x_84:
[----:B------:R-:W-:Y:S05]  /*3510*/  BSYNC B1 ;  /* 0x0000000000017941 */ /* 0x000fea0003800000 */
.L_x_83:
        /* <DEDUP_REMOVED lines=10> */
.L_x_86:
[----:B------:R-:W-:Y:S05]  /*35c0*/  BSYNC B1 ;  /* 0x0000000000017941 */ /* 0x000fea0003800000 */
.L_x_85:
        /* <DEDUP_REMOVED lines=9> */
.L_x_88:
[----:B------:R-:W-:Y:S05]  /*3660*/  BSYNC B1 ;  /* 0x0000000000017941 */ /* 0x000fea0003800000 */
.L_x_87:
        /* <DEDUP_REMOVED lines=9> */
.L_x_90:
[----:B------:R-:W-:Y:S05]  /*3700*/  BSYNC B1 ;  /* 0x0000000000017941 */ /* 0x000fea0003800000 */
.L_x_89:
        /* <DEDUP_REMOVED lines=10> */
.L_x_92:
[----:B------:R-:W-:Y:S05]  /*37b0*/  BSYNC B1 ;  /* 0x0000000000017941 */ /* 0x000fea0003800000 */
.L_x_91:
        /* <DEDUP_REMOVED lines=10> */
.L_x_94:
[----:B------:R-:W-:Y:S05]  /*3860*/  BSYNC B1 ;  /* 0x0000000000017941 */ /* 0x000fea0003800000 */
.L_x_93:
        /* <DEDUP_REMOVED lines=9> */
.L_x_96:
[----:B------:R-:W-:Y:S05]  /*3900*/  BSYNC B1 ;  /* 0x0000000000017941 */ /* 0x000fea0003800000 */
.L_x_95:
        /* <DEDUP_REMOVED lines=9> */
.L_x_98:
[----:B------:R-:W-:Y:S05]  /*39a0*/  BSYNC B1 ;  /* 0x0000000000017941 */ /* 0x000fea0003800000 */
.L_x_97:
        /* <DEDUP_REMOVED lines=10> */
.L_x_100:
[----:B------:R-:W-:Y:S05]  /*3a50*/  BSYNC B1 ;  /* 0x0000000000017941 */ /* 0x000fea0003800000 */
.L_x_99:
        /* <DEDUP_REMOVED lines=10> */
.L_x_102:
[----:B------:R-:W-:Y:S05]  /*3b00*/  BSYNC B1 ;  /* 0x0000000000017941 */ /* 0x000fea0003800000 */
.L_x_101:
        /* <DEDUP_REMOVED lines=9> */
.L_x_104:
[----:B------:R-:W-:Y:S05]  /*3ba0*/  BSYNC B1 ;  /* 0x0000000000017941 */ /* 0x000fea0003800000 */
.L_x_103:
        /* <DEDUP_REMOVED lines=9> */
.L_x_106:
[----:B------:R-:W-:Y:S05]  /*3c40*/  BSYNC B1 ;  /* 0x0000000000017941 */ /* 0x000fea0003800000 */
.L_x_105:
        /* <DEDUP_REMOVED lines=10> */
.L_x_108:
[----:B------:R-:W-:Y:S05]  /*3cf0*/  BSYNC B1 ;  /* 0x0000000000017941 */ /* 0x000fea0003800000 */
.L_x_107:
        /* <DEDUP_REMOVED lines=10> */
.L_x_110:
[----:B------:R-:W-:Y:S05]  /*3da0*/  BSYNC B1 ;  /* 0x0000000000017941 */ /* 0x000fea0003800000 */
.L_x_109:
        /* <DEDUP_REMOVED lines=9> */
.L_x_112:
[----:B------:R-:W-:Y:S05]  /*3e40*/  BSYNC B1 ;  /* 0x0000000000017941 */ /* 0x000fea0003800000 */
.L_x_111:
        /* <DEDUP_REMOVED lines=9> */
.L_x_114:
[----:B------:R-:W-:Y:S05]  /*3ee0*/  BSYNC B1 ;  /* 0x0000000000017941 */ /* 0x000fea0003800000 */
.L_x_113:
        /* <DEDUP_REMOVED lines=10> */
.L_x_116:
[----:B------:R-:W-:Y:S05]  /*3f90*/  BSYNC B1 ;  /* 0x0000000000017941 */ /* 0x000fea0003800000 */
.L_x_115:
        /* <DEDUP_REMOVED lines=10> */
.L_x_118:
[----:B------:R-:W-:Y:S05]  /*4040*/  BSYNC B1 ;  /* 0x0000000000017941 */ /* 0x000fea0003800000 */
.L_x_117:
        /* <DEDUP_REMOVED lines=9> */
.L_x_120:
[----:B------:R-:W-:Y:S05]  /*40e0*/  BSYNC B1 ;  /* 0x0000000000017941 */ /* 0x000fea0003800000 */
.L_x_119:
        /* <DEDUP_REMOVED lines=9> */
.L_x_122:
[----:B------:R-:W-:Y:S05]  /*4180*/  BSYNC B1 ;  /* 0x0000000000017941 */ /* 0x000fea0003800000 */
.L_x_121:
        /* <DEDUP_REMOVED lines=10> */
.L_x_124:
[----:B------:R-:W-:Y:S05]  /*4230*/  BSYNC B1 ;  /* 0x0000000000017941 */ /* 0x000fea0003800000 */
.L_x_123:
        /* <DEDUP_REMOVED lines=10> */
.L_x_126:
[----:B------:R-:W-:Y:S05]  /*42e0*/  BSYNC B1 ;  /* 0x0000000000017941 */ /* 0x000fea0003800000 */
.L_x_125:
        /* <DEDUP_REMOVED lines=9> */
.L_x_128:
[----:B------:R-:W-:Y:S05]  /*4380*/  BSYNC B1 ;  /* 0x0000000000017941 */ /* 0x000fea0003800000 */
.L_x_127:
        /* <DEDUP_REMOVED lines=9> */
.L_x_130:
[----:B------:R-:W-:Y:S05]  /*4420*/  BSYNC B1 ;  /* 0x0000000000017941 */ /* 0x000fea0003800000 */
.L_x_129:
        /* <DEDUP_REMOVED lines=10> */
.L_x_132:
[----:B------:R-:W-:Y:S05]  /*44d0*/  BSYNC B1 ;  /* 0x0000000000017941 */ /* 0x000fea0003800000 */
.L_x_131:
        /* <DEDUP_REMOVED lines=10> */
.L_x_134:
[----:B------:R-:W-:Y:S05]  /*4580*/  BSYNC B1 ;  /* 0x0000000000017941 */ /* 0x000fea0003800000 */
.L_x_133:
        /* <DEDUP_REMOVED lines=9> */
.L_x_136:
[----:B------:R-:W-:Y:S05]  /*4620*/  BSYNC B1 ;  /* 0x0000000000017941 */ /* 0x000fea0003800000 */
.L_x_135:
        /* <DEDUP_REMOVED lines=9> */
.L_x_138:
[----:B------:R-:W-:Y:S05]  /*46c0*/  BSYNC B1 ;  /* 0x0000000000017941 */ /* 0x000fea0003800000 */
.L_x_137:
        /* <DEDUP_REMOVED lines=10> */
.L_x_140:
[----:B------:R-:W-:Y:S05]  /*4770*/  BSYNC B1 ;  /* 0x0000000000017941 */ /* 0x000fea0003800000 */
.L_x_139:
        /* <DEDUP_REMOVED lines=10> */
.L_x_142:
[----:B------:R-:W-:Y:S05]  /*4820*/  BSYNC B1 ;  /* 0x0000000000017941 */ /* 0x000fea0003800000 */
.L_x_141:
        /* <DEDUP_REMOVED lines=9> */
.L_x_144:
[----:B------:R-:W-:Y:S05]  /*48c0*/  BSYNC B1 ;  /* 0x0000000000017941 */ /* 0x000fea0003800000 */
.L_x_143:
        /* <DEDUP_REMOVED lines=9> */
.L_x_146:
[----:B------:R-:W-:Y:S05]  /*4960*/  BSYNC B1 ;  /* 0x0000000000017941 */ /* 0x000fea0003800000 */
.L_x_145:
        /* <DEDUP_REMOVED lines=10> */
.L_x_148:
[----:B------:R-:W-:Y:S05]  /*4a10*/  BSYNC B1 ;  /* 0x0000000000017941 */ /* 0x000fea0003800000 */
.L_x_147:
        /* <DEDUP_REMOVED lines=10> */
.L_x_150:
[----:B------:R-:W-:Y:S05]  /*4ac0*/  BSYNC B1 ;  /* 0x0000000000017941 */ /* 0x000fea0003800000 */
.L_x_149:
        /* <DEDUP_REMOVED lines=9> */
.L_x_152:
[----:B------:R-:W-:Y:S05]  /*4b60*/  BSYNC B1 ;  /* 0x0000000000017941 */ /* 0x000fea0003800000 */
.L_x_151:
        /* <DEDUP_REMOVED lines=9> */
.L_x_154:
[----:B------:R-:W-:Y:S05]  /*4c00*/  BSYNC B1 ;  /* 0x0000000000017941 */ /* 0x000fea0003800000 */
.L_x_153:
        /* <DEDUP_REMOVED lines=10> */
.L_x_156:
[----:B------:R-:W-:Y:S05]  /*4cb0*/  BSYNC B1 ;  /* 0x0000000000017941 */ /* 0x000fea0003800000 */
.L_x_155:
        /* <DEDUP_REMOVED lines=10> */
.L_x_158:
[----:B------:R-:W-:Y:S05]  /*4d60*/  BSYNC B1 ;  /* 0x0000000000017941 */ /* 0x000fea0003800000 */
.L_x_157:
        /* <DEDUP_REMOVED lines=9> */
.L_x_160:
[----:B------:R-:W-:Y:S05]  /*4e00*/  BSYNC B1 ;  /* 0x0000000000017941 */ /* 0x000fea0003800000 */
.L_x_159:
        /* <DEDUP_REMOVED lines=9> */
.L_x_162:
[----:B------:R-:W-:Y:S05]  /*4ea0*/  BSYNC B1 ;  /* 0x0000000000017941 */ /* 0x000fea0003800000 */
.L_x_161:
        /* <DEDUP_REMOVED lines=10> */
.L_x_164:
[----:B------:R-:W-:Y:S05]  /*4f50*/  BSYNC B1 ;  /* 0x0000000000017941 */ /* 0x000fea0003800000 */
.L_x_163:
        /* <DEDUP_REMOVED lines=10> */
.L_x_166:
[----:B------:R-:W-:Y:S05]  /*5000*/  BSYNC B1 ;  /* 0x0000000000017941 */ /* 0x000fea0003800000 */
.L_x_165:
        /* <DEDUP_REMOVED lines=9> */
.L_x_168:
[----:B------:R-:W-:Y:S05]  /*50a0*/  BSYNC B1 ;  /* 0x0000000000017941 */ /* 0x000fea0003800000 */
.L_x_167:
        /* <DEDUP_REMOVED lines=9> */
.L_x_170:
[----:B------:R-:W-:Y:S05]  /*5140*/  BSYNC B1 ;  /* 0x0000000000017941 */ /* 0x000fea0003800000 */
.L_x_169:
        /* <DEDUP_REMOVED lines=10> */
.L_x_172:
[----:B------:R-:W-:Y:S05]  /*51f0*/  BSYNC B1 ;  /* 0x0000000000017941 */ /* 0x000fea0003800000 */
.L_x_171:
        /* <DEDUP_REMOVED lines=10> */
.L_x_174:
[----:B------:R-:W-:Y:S05]  /*52a0*/  BSYNC B1 ;  /* 0x0000000000017941 */ /* 0x000fea0003800000 */
.L_x_173:
        /* <DEDUP_REMOVED lines=9> */
.L_x_176:
[----:B------:R-:W-:Y:S05]  /*5340*/  BSYNC B1 ;  /* 0x0000000000017941 */ /* 0x000fea0003800000 */
.L_x_175:
        /* <DEDUP_REMOVED lines=9> */
.L_x_178:
[----:B------:R-:W-:Y:S05]  /*53e0*/  BSYNC B1 ;  /* 0x0000000000017941 */ /* 0x000fea0003800000 */
.L_x_177:
        /* <DEDUP_REMOVED lines=10> */
.L_x_180:
[----:B------:R-:W-:Y:S05]  /*5490*/  BSYNC B1 ;  /* 0x0000000000017941 */ /* 0x000fea0003800000 */
.L_x_179:
        /* <DEDUP_REMOVED lines=10> */
.L_x_182:
[----:B------:R-:W-:Y:S05]  /*5540*/  BSYNC B1 ;  /* 0x0000000000017941 */ /* 0x000fea0003800000 */
.L_x_181:
        /* <DEDUP_REMOVED lines=9> */
.L_x_184:
[----:B------:R-:W-:Y:S05]  /*55e0*/  BSYNC B1 ;  /* 0x0000000000017941 */ /* 0x000fea0003800000 */
.L_x_183:
        /* <DEDUP_REMOVED lines=9> */
.L_x_186:
[----:B------:R-:W-:Y:S05]  /*5680*/  BSYNC B1 ;  /* 0x0000000000017941 */ /* 0x000fea0003800000 */
.L_x_185:
        /* <DEDUP_REMOVED lines=10> */
.L_x_188:
[----:B------:R-:W-:Y:S05]  /*5730*/  BSYNC B1 ;  /* 0x0000000000017941 */ /* 0x000fea0003800000 */
.L_x_187:
        /* <DEDUP_REMOVED lines=10> */
.L_x_190:
[----:B------:R-:W-:Y:S05]  /*57e0*/  BSYNC B1 ;  /* 0x0000000000017941 */ /* 0x000fea0003800000 */
.L_x_189:
        /* <DEDUP_REMOVED lines=9> */
.L_x_192:
[----:B------:R-:W-:Y:S05]  /*5880*/  BSYNC B1 ;  /* 0x0000000000017941 */ /* 0x000fea0003800000 */
.L_x_191:
        /* <DEDUP_REMOVED lines=9> */
.L_x_194:
[----:B------:R-:W-:Y:S05]  /*5920*/  BSYNC B1 ;  /* 0x0000000000017941 */ /* 0x000fea0003800000 */
.L_x_193:
        /* <DEDUP_REMOVED lines=10> */
.L_x_196:
[----:B------:R-:W-:Y:S05]  /*59d0*/  BSYNC B1 ;  /* 0x0000000000017941 */ /* 0x000fea0003800000 */
.L_x_195:
        /* <DEDUP_REMOVED lines=10> */
.L_x_198:
[----:B------:R-:W-:Y:S05]  /*5a80*/  BSYNC B1 ;  /* 0x0000000000017941 */ /* 0x000fea0003800000 */
.L_x_197:
        /* <DEDUP_REMOVED lines=9> */
.L_x_200:
[----:B------:R-:W-:Y:S05]  /*5b20*/  BSYNC B1 ;  /* 0x0000000000017941 */ /* 0x000fea0003800000 */
.L_x_199:
        /* <DEDUP_REMOVED lines=9> */
.L_x_202:
[----:B------:R-:W-:Y:S05]  /*5bc0*/  BSYNC B1 ;  /* 0x0000000000017941 */ /* 0x000fea0003800000 */
.L_x_201:
        /* <DEDUP_REMOVED lines=10> */
.L_x_204:
[----:B------:R-:W-:Y:S05]  /*5c70*/  BSYNC B1 ;  /* 0x0000000000017941 */ /* 0x000fea0003800000 */
.L_x_203:
        /* <DEDUP_REMOVED lines=10> */
.L_x_206:
[----:B------:R-:W-:Y:S05]  /*5d20*/  BSYNC B1 ;  /* 0x0000000000017941 */ /* 0x000fea0003800000 */
.L_x_205:
        /* <DEDUP_REMOVED lines=9> */
.L_x_208:
[----:B------:R-:W-:Y:S05]  /*5dc0*/  BSYNC B1 ;  /* 0x0000000000017941 */ /* 0x000fea0003800000 */
.L_x_207:
        /* <DEDUP_REMOVED lines=9> */
.L_x_210:
[----:B------:R-:W-:Y:S05]  /*5e60*/  BSYNC B1 ;  /* 0x0000000000017941 */ /* 0x000fea0003800000 */
.L_x_209:
        /* <DEDUP_REMOVED lines=10> */
.L_x_212:
[----:B------:R-:W-:Y:S05]  /*5f10*/  BSYNC B1 ;  /* 0x0000000000017941 */ /* 0x000fea0003800000 */
.L_x_211:
        /* <DEDUP_REMOVED lines=10> */
.L_x_214:
[----:B------:R-:W-:Y:S05]  /*5fc0*/  BSYNC B1 ;  /* 0x0000000000017941 */ /* 0x000fea0003800000 */
.L_x_213:
        /* <DEDUP_REMOVED lines=9> */
.L_x_216:
[----:B------:R-:W-:Y:S05]  /*6060*/  BSYNC B1 ;  /* 0x0000000000017941 */ /* 0x000fea0003800000 */
.L_x_215:
        /* <DEDUP_REMOVED lines=9> */
.L_x_218:
[----:B------:R-:W-:Y:S05]  /*6100*/  BSYNC B1 ;  /* 0x0000000000017941 */ /* 0x000fea0003800000 */
.L_x_217:
        /* <DEDUP_REMOVED lines=10> */
.L_x_220:
[----:B------:R-:W-:Y:S05]  /*61b0*/  BSYNC B1 ;  /* 0x0000000000017941 */ /* 0x000fea0003800000 */
.L_x_219:
        /* <DEDUP_REMOVED lines=10> */
.L_x_222:
[----:B------:R-:W-:Y:S05]  /*6260*/  BSYNC B1 ;  /* 0x0000000000017941 */ /* 0x000fea0003800000 */
.L_x_221:
        /* <DEDUP_REMOVED lines=9> */
.L_x_224:
[----:B------:R-:W-:Y:S05]  /*6300*/  BSYNC B1 ;  /* 0x0000000000017941 */ /* 0x000fea0003800000 */
.L_x_223:
        /* <DEDUP_REMOVED lines=9> */
.L_x_226:
[----:B------:R-:W-:Y:S05]  /*63a0*/  BSYNC B1 ;  /* 0x0000000000017941 */ /* 0x000fea0003800000 */
.L_x_225:
        /* <DEDUP_REMOVED lines=10> */
.L_x_228:
[----:B------:R-:W-:Y:S05]  /*6450*/  BSYNC B1 ;  /* 0x0000000000017941 */ /* 0x000fea0003800000 */
.L_x_227:
        /* <DEDUP_REMOVED lines=10> */
.L_x_230:
[----:B------:R-:W-:Y:S05]  /*6500*/  BSYNC B1 ;  /* 0x0000000000017941 */ /* 0x000fea0003800000 */
.L_x_229:
        /* <DEDUP_REMOVED lines=9> */
.L_x_232:
[----:B------:R-:W-:Y:S05]  /*65a0*/  BSYNC B1 ;  /* 0x0000000000017941 */ /* 0x000fea0003800000 */
.L_x_231:
        /* <DEDUP_REMOVED lines=9> */
.L_x_234:
[----:B------:R-:W-:Y:S05]  /*6640*/  BSYNC B1 ;  /* 0x0000000000017941 */ /* 0x000fea0003800000 */
.L_x_233:
        /* <DEDUP_REMOVED lines=10> */
.L_x_236:
[----:B------:R-:W-:Y:S05]  /*66f0*/  BSYNC B1 ;  /* 0x0000000000017941 */ /* 0x000fea0003800000 */
.L_x_235:
        /* <DEDUP_REMOVED lines=10> */
.L_x_238:
[----:B------:R-:W-:Y:S05]  /*67a0*/  BSYNC B1 ;  /* 0x0000000000017941 */ /* 0x000fea0003800000 */
.L_x_237:
        /* <DEDUP_REMOVED lines=9> */
.L_x_240:
[----:B------:R-:W-:Y:S05]  /*6840*/  BSYNC B1 ;  /* 0x0000000000017941 */ /* 0x000fea0003800000 */
.L_x_239:
        /* <DEDUP_REMOVED lines=9> */
.L_x_242:
[----:B------:R-:W-:Y:S05]  /*68e0*/  BSYNC B1 ;  /* 0x0000000000017941 */ /* 0x000fea0003800000 */
.L_x_241:
        /* <DEDUP_REMOVED lines=10> */
.L_x_244:
[----:B------:R-:W-:Y:S05]  /*6990*/  BSYNC B1 ;  /* 0x0000000000017941 */ /* 0x000fea0003800000 */
.L_x_243:
        /* <DEDUP_REMOVED lines=10> */
.L_x_246:
[----:B------:R-:W-:Y:S05]  /*6a40*/  BSYNC B1 ;  /* 0x0000000000017941 */ /* 0x000fea0003800000 */
.L_x_245:
        /* <DEDUP_REMOVED lines=9> */
.L_x_248:
[----:B------:R-:W-:Y:S05]  /*6ae0*/  BSYNC B1 ;  /* 0x0000000000017941 */ /* 0x000fea0003800000 */
.L_x_247:
        /* <DEDUP_REMOVED lines=9> */
.L_x_250:
[----:B------:R-:W-:Y:S05]  /*6b80*/  BSYNC B1 ;  /* 0x0000000000017941 */ /* 0x000fea0003800000 */
.L_x_249:
        /* <DEDUP_REMOVED lines=10> */
.L_x_252:
[----:B------:R-:W-:Y:S05]  /*6c30*/  BSYNC B1 ;  /* 0x0000000000017941 */ /* 0x000fea0003800000 */
.L_x_251:
        /* <DEDUP_REMOVED lines=10> */
.L_x_254:
[----:B------:R-:W-:Y:S05]  /*6ce0*/  BSYNC B1 ;  /* 0x0000000000017941 */ /* 0x000fea0003800000 */
.L_x_253:
        /* <DEDUP_REMOVED lines=9> */
.L_x_256:
[----:B------:R-:W-:Y:S05]  /*6d80*/  BSYNC B1 ;  /* 0x0000000000017941 */ /* 0x000fea0003800000 */
.L_x_255:
        /* <DEDUP_REMOVED lines=9> */
.L_x_258:
[----:B------:R-:W-:Y:S05]  /*6e20*/  BSYNC B1 ;  /* 0x0000000000017941 */ /* 0x000fea0003800000 */
.L_x_257:
        /* <DEDUP_REMOVED lines=10> */
.L_x_260:
[----:B------:R-:W-:Y:S05]  /*6ed0*/  BSYNC B1 ;  /* 0x0000000000017941 */ /* 0x000fea0003800000 */
.L_x_259:
        /* <DEDUP_REMOVED lines=10> */
.L_x_262:
[----:B------:R-:W-:Y:S05]  /*6f80*/  BSYNC B1 ;  /* 0x0000000000017941 */ /* 0x000fea0003800000 */
.L_x_261:
        /* <DEDUP_REMOVED lines=9> */
.L_x_264:
[----:B------:R-:W-:Y:S05]  /*7020*/  BSYNC B1 ;  /* 0x0000000000017941 */ /* 0x000fea0003800000 */
.L_x_263:
        /* <DEDUP_REMOVED lines=9> */
.L_x_266:
[----:B------:R-:W-:Y:S05]  /*70c0*/  BSYNC B1 ;  /* 0x0000000000017941 */ /* 0x000fea0003800000 */
.L_x_265:
        /* <DEDUP_REMOVED lines=10> */
.L_x_268:
[----:B------:R-:W-:Y:S05]  /*7170*/  BSYNC B1 ;  /* 0x0000000000017941 */ /* 0x000fea0003800000 */
.L_x_267:
        /* <DEDUP_REMOVED lines=10> */
.L_x_270:
[----:B------:R-:W-:Y:S05]  /*7220*/  BSYNC B1 ;  /* 0x0000000000017941 */ /* 0x000fea0003800000 */
.L_x_269:
        /* <DEDUP_REMOVED lines=9> */
.L_x_272:
[----:B------:R-:W-:Y:S05]  /*72c0*/  BSYNC B1 ;  /* 0x0000000000017941 */ /* 0x000fea0003800000 */
.L_x_271:
        /* <DEDUP_REMOVED lines=9> */
.L_x_274:
[----:B------:R-:W-:Y:S05]  /*7360*/  BSYNC B1 ;  /* 0x0000000000017941 */ /* 0x000fea0003800000 */
.L_x_273:
        /* <DEDUP_REMOVED lines=10> */
.L_x_276:
[----:B------:R-:W-:Y:S05]  /*7410*/  BSYNC B1 ;  /* 0x0000000000017941 */ /* 0x000fea0003800000 */
.L_x_275:
        /* <DEDUP_REMOVED lines=10> */
.L_x_278:
[----:B------:R-:W-:Y:S05]  /*74c0*/  BSYNC B1 ;  /* 0x0000000000017941 */ /* 0x000fea0003800000 */
.L_x_277:
        /* <DEDUP_REMOVED lines=9> */
.L_x_280:
[----:B------:R-:W-:Y:S05]  /*7560*/  BSYNC B1 ;  /* 0x0000000000017941 */ /* 0x000fea0003800000 */
.L_x_279:
        /* <DEDUP_REMOVED lines=9> */
.L_x_282:
[----:B------:R-:W-:Y:S05]  /*7600*/  BSYNC B1 ;  /* 0x0000000000017941 */ /* 0x000fea0003800000 */
.L_x_281:
        /* <DEDUP_REMOVED lines=10> */
.L_x_284:
[----:B------:R-:W-:Y:S05]  /*76b0*/  BSYNC B1 ;  /* 0x0000000000017941 */ /* 0x000fea0003800000 */
.L_x_283:
        /* <DEDUP_REMOVED lines=10> */
.L_x_286:
[----:B------:R-:W-:Y:S05]  /*7760*/  BSYNC B1 ;  /* 0x0000000000017941 */ /* 0x000fea0003800000 */
.L_x_285:
        /* <DEDUP_REMOVED lines=9> */
.L_x_288:
[----:B------:R-:W-:Y:S05]  /*7800*/  BSYNC B1 ;  /* 0x0000000000017941 */ /* 0x000fea0003800000 */
.L_x_287:
[----:B0----5:R-:W-:Y:S01]  /*7810*/  IMAD.U32 R0, R19, 0x10000, RZ ;  /* 0x0001000013007824 */ /* 0x021fe200078e00ff */
[----:B------:R-:W-:Y:S01]  /*7820*/  ISETP.GT.AND P0, PT, R3, 0x8, P0 ;  /* 0x000000080300780c */ /* 0x000fe20000704270 */
[----:B------:R-:W-:Y:S01]  /*7830*/  @P1 IMAD.MOV.U32 R4, RZ, RZ, R10 ;  /* 0x000000ffff041224 */ /* 0x000fe200078e000a */
[----:B------:R-:W-:Y:S01]  /*7840*/  BSSY B1, `(.L_x_289) ;  /* 0x0000009000017945 */ /* 0x000fe20003800000 */
[----:B------:R-:W-:-:S04]  /*7850*/  FMUL R5, R0, R155 ;  /* 0x0000009b00057220 */ /* 0x000fc80000400000 */
[----:B------:R-:W-:-:S05]  /*7860*/  FFMA R5, R150, R154, R5 ;  /* 0x0000009a96057223 */ /* 0x000fca0000000005 */
[----:B------:R-:W-:-:S04]  /*7870*/  F2FP.BF16.F32.PACK_AB R5, RZ, R5 ;  /* 0x00000005ff05723e */ /* 0x000fc800000010ff */
[----:B------:R-:W-:Y:S01]  /*7880*/  PRMT R2, R5, 0x7610, R2 ;  /* 0x0000761005027816 */ /* 0x000fe20000000002 */
[----:B------:R-:W-:-:S05]  /*7890*/  @P1 IMAD.MOV.U32 R5, RZ, RZ, R11 ;  /* 0x000000ffff051224 */ /* 0x000fca00078e000b */
[----:B------:R0:W-:Y:S01]  /*78a0*/  @P1 STG.E.U16 desc[UR36][R4.64+0x1f0], R2 ;  /* 0x0001f00204001986 */ /* 0x0001e2000c101524 */
[----:B------:R-:W-:Y:S05]  /*78b0*/  @!P0 BRA `(.L_x_290) ;  /* 0x0000000000048947 */ /* 0x000fea0003800000 */
[----:B------:R0:W5:Y:S02]  /*78c0*/  LDG.E.LTC128B.U16 R19, desc[UR36][R8.64+0x1f2] ;  /* 0x0001f22408137981 */ /* 0x000164000c1e1520 */
.L_x_290:
[----:B------:R-:W-:Y:S05]  /*78d0*/  BSYNC B1 ;  /* 0x0000000000017941 */ /* 0x000fea0003800000 */
.L_x_289:
[----:B------:R-:W-:Y:S05]  /*78e0*/  @!P0 BRA `(.L_x_291) ;  /* 0x0000002400488947 */ /* 0x000fea0003800000 */
[----:B-----5:R-:W-:-:S04]  /*78f0*/  IMAD.U32 R0, R19, 0x10000, RZ ;  /* 0x0001000013007824 */ /* 0x020fc800078e00ff */
[----:B------:R-:W-:-:S04]  /*7900*/  FMUL R0, R0, R155 ;  /* 0x0000009b00007220 */ /* 0x000fc80000400000 */
[----:B------:R-:W-:-:S05]  /*7910*/  FFMA R0, R151, R154, R0 ;  /* 0x0000009a97007223 */ /* 0x000fca0000000000 */
[----:B------:R-:W-:-:S05]  /*7920*/  F2FP.BF16.F32.PACK_AB R0, RZ, R0 ;  /* 0x00000000ff00723e */ /* 0x000fca00000010ff */
[----:B------:R0:W-:Y:S01]  /*7930*/  STG.E.U16 desc[UR36][R10.64+0x1f2], R0 ;  /* 0x0001f2000a007986 */ /* 0x0001e2000c101524 */
[----:B------:R-:W-:Y:S05]  /*7940*/  BRA `(.L_x_291) ;  /* 0x0000002400307947 */ /* 0x000fea0003800000 */
.L_x_38:
[----:B------:R-:W-:Y:S01]  /*7950*/  ISETP.GT.AND P0, PT, R0, 0x1, PT ;  /* 0x000000010000780c */ /* 0x000fe20003f04270 */
[----:B------:R-:W-:Y:S01]  /*7960*/  ULDC.64 UR4, c[0x0][0x5c0] ;  /* 0x0001700000047ab9 */ /* 0x000fe20000000a00 */
[-C--:B------:R-:W-:Y:S01]  /*7970*/  FMUL R24, R24, R154.reuse ;  /* 0x0000009a18187220 */ /* 0x080fe20000400000 */
[-C--:B------:R-:W-:Y:S01]  /*7980*/  FMUL R25, R25, R154.reuse ;  /* 0x0000009a19197220 */ /* 0x080fe20000400000 */
[----:B------:R-:W-:Y:S01]  /*7990*/  ISETP.GT.AND P3, PT, R3, RZ, P0 ;  /* 0x000000ff0300720c */ /* 0x000fe20000764270 */
[-C--:B------:R-:W-:Y:S01]  /*79a0*/  FMUL R26, R26, R154.reuse ;  /* 0x0000009a1a1a7220 */ /* 0x080fe20000400000 */
[----:B------:R-:W-:Y:S01]  /*79b0*/  LEA R4, P4, R6, UR4, 0x1 ;  /* 0x0000000406047c11 */ /* 0x000fe2000f8808ff */
[----:B------:R-:W-:Y:S01]  /*79c0*/  FMUL R27, R27, R154 ;  /* 0x0000009a1b1b7220 */ /* 0x000fe20000400000 */
[----:B------:R-:W-:Y:S01]  /*79d0*/  F2FP.BF16.F32.PACK_AB R24, RZ, R24 ;  /* 0x00000018ff18723e */ /* 0x000fe200000010ff */
[-C--:B------:R-:W-:Y:S01]  /*79e0*/  FMUL R28, R28, R154.reuse ;  /* 0x0000009a1c1c7220 */ /* 0x080fe20000400000 */
[----:B------:R-:W-:Y:S01]  /*79f0*/  LEA.HI.X R5, R6, UR5, R179, 0x1, P4 ;  /* 0x0000000506057c11 */ /* 0x000fe2000a0f0cb3 */
[-C--:B------:R-:W-:Y:S01]  /*7a00*/  FMUL R29, R29, R154.reuse ;  /* 0x0000009a1d1d7220 */ /* 0x080fe20000400000 */
[----:B------:R-:W-:Y:S01]  /*7a10*/  F2FP.BF16.F32.PACK_AB R25, RZ, R25 ;  /* 0x00000019ff19723e */ /* 0x000fe200000010ff */
[-C--:B------:R-:W-:Y:S01]  /*7a20*/  FMUL R30, R30, R154.reuse ;  /* 0x0000009a1e1e7220 */ /* 0x080fe20000400000 */
[----:B------:R-:W-:Y:S01]  /*7a30*/  SHF.L.U64.HI R11, R10, 0x4, R11 ;  /* 0x000000040a0b7819 */ /* 0x000fe2000001020b */
[----:B------:R-:W-:Y:S01]  /*7a40*/  @P1 STG.E.U16 desc[UR36][R4.64], R24 ;  /* 0x0000001804001986 */ /* 0x000fe2000c101524 */
[----:B------:R-:W-:Y:S01]  /*7a50*/  ISETP.GT.AND P1, PT, R0, 0x8, PT ;  /* 0x000000080000780c */ /* 0x000fe20003f24270 */
[----:B------:R-:W-:Y:S01]  /*7a60*/  FMUL R31, R31, R154 ;  /* 0x0000009a1f1f7220 */ /* 0x000fe20000400000 */
[C---:B------:R-:W-:Y:S01]  /*7a70*/  ISETP.GT.AND P4, PT, R3.reuse, 0x8, P0 ;  /* 0x000000080300780c */ /* 0x040fe20000784270 */
[----:B------:R-:W-:Y:S01]  /*7a80*/  @P3 STG.E.U16 desc[UR36][R4.64+0x2], R25 ;  /* 0x0000021904003986 */ /* 0x000fe2000c101524 */
[----:B------:R-:W-:Y:S01]  /*7a90*/  LEA R6, P3, R10, R4, 0x4 ;  /* 0x000000040a067211 */ /* 0x000fe200078620ff */
[-C--:B------:R-:W-:Y:S01]  /*7aa0*/  FMUL R32, R32, R154.reuse ;  /* 0x0000009a20207220 */ /* 0x080fe20000400000 */
[----:B------:R-:W-:Y:S01]  /*7ab0*/  ISETP.GT.AND P2, PT, R3, 0x8, P2 ;  /* 0x000000080300780c */ /* 0x000fe20001744270 */
[-C--:B------:R-:W-:Y:S01]  /*7ac0*/  FMUL R33, R33, R154.reuse ;  /* 0x0000009a21217220 */ /* 0x080fe20000400000 */
[----:B------:R-:W-:Y:S01]  /*7ad0*/  ISETP.GT.AND P0, PT, R0, 0x9, PT ;  /* 0x000000090000780c */ /* 0x000fe20003f04270 */
[----:B------:R-:W-:Y:S01]  /*7ae0*/  IMAD.X R7, R11, 0x1, R5, P3 ;  /* 0x000000010b077824 */ /* 0x000fe200018e0605 */
[C---:B------:R-:W-:Y:S01]  /*7af0*/  ISETP.GT.AND P5, PT, R3.reuse, RZ, P1 ;  /* 0x000000ff0300720c */ /* 0x040fe20000fa4270 */
[-C--:B------:R-:W-:Y:S01]  /*7b00*/  FMUL R34, R34, R154.reuse ;  /* 0x0000009a22227220 */ /* 0x080fe20000400000 */
[----:B------:R-:W-:Y:S01]  /*7b10*/  ISETP.GT.AND P3, PT, R3, RZ, P0 ;  /* 0x000000ff0300720c */ /* 0x000fe20000764270 */
[----:B------:R-:W-:Y:S01]  /*7b20*/  FMUL R35, R35, R154 ;  /* 0x0000009a23237220 */ /* 0x000fe20000400000 */
[----:B------:R-:W-:Y:S01]  /*7b30*/  F2FP.BF16.F32.PACK_AB R26, RZ, R26 ;  /* 0x0000001aff1a723e */ /* 0x000fe200000010ff */
[-C--:B------:R-:W-:Y:S01]  /*7b40*/  FMUL R36, R36, R154.reuse ;  /* 0x0000009a24247220 */ /* 0x080fe20000400000 */
[----:B------:R-:W-:Y:S01]  /*7b50*/  F2FP.BF16.F32.PACK_AB R27, RZ, R27 ;  /* 0x0000001bff1b723e */ /* 0x000fe200000010ff */
[----:B------:R-:W-:Y:S01]  /*7b60*/  FMUL R37, R37, R154 ;  /* 0x0000009a25257220 */ /* 0x000fe20000400000 */
[----:B------:R-:W-:Y:S01]  /*7b70*/  F2FP.BF16.F32.PACK_AB R28, RZ, R28 ;  /* 0x0000001cff1c723e */ /* 0x000fe200000010ff */
[----:B------:R-:W-:Y:S01]  /*7b80*/  @P2 STG.E.U16 desc[UR36][R6.64], R26 ;  /* 0x0000001a06002986 */ /* 0x000fe2000c101524 */
[----:B------:R-:W-:Y:S01]  /*7b90*/  F2FP.BF16.F32.PACK_AB R29, RZ, R29 ;  /* 0x0000001dff1d723e */ /* 0x000fe200000010ff */
[-C--:B------:R-:W-:Y:S01]  /*7ba0*/  FMUL R38, R38, R154.reuse ;  /* 0x0000009a26267220 */ /* 0x080fe20000400000 */
[----:B------:R-:W-:Y:S01]  /*7bb0*/  ISETP.GT.AND P2, PT, R3, 0x8, P1 ;  /* 0x000000080300780c */ /* 0x000fe20000f44270 */
[----:B------:R-:W-:Y:S01]  /*7bc0*/  @P4 STG.E.U16 desc[UR36][R6.64+0x2], R27 ;  /* 0x0000021b06004986 */ /* 0x000fe2000c101524 */
[----:B------:R-:W-:Y:S01]  /*7bd0*/  ISETP.GT.AND P1, PT, R0, 0x10, PT ;  /* 0x000000100000780c */ /* 0x000fe20003f24270 */
[----:B------:R-:W-:Y:S01]  /*7be0*/  FMUL R39, R39, R154 ;  /* 0x0000009a27277220 */ /* 0x000fe20000400000 */
[----:B------:R-:W-:Y:S01]  /*7bf0*/  F2FP.BF16.F32.PACK_AB R30, RZ, R30 ;  /* 0x0000001eff1e723e */ /* 0x000fe200000010ff */
[----:B------:R-:W-:Y:S01]  /*7c00*/  @P5 STG.E.U16 desc[UR36][R4.64+0x10], R28 ;  /* 0x0000101c04005986 */ /* 0x000fe2000c101524 */
[C---:B------:R-:W-:Y:S01]  /*7c10*/  ISETP.GT.AND P4, PT, R3.reuse, RZ, P1 ;  /* 0x000000ff0300720c */ /* 0x040fe20000f84270 */
[-C--:B------:R-:W-:Y:S01]  /*7c20*/  FMUL R40, R40, R154.reuse ;  /* 0x0000009a28287220 */ /* 0x080fe20000400000 */
[----:B------:R-:W-:Y:S01]  /*7c30*/  F2FP.BF16.F32.PACK_AB R31, RZ, R31 ;  /* 0x0000001fff1f723e */ /* 0x000fe200000010ff */
[----:B------:R-:W-:Y:S01]  /*7c40*/  @P3 STG.E.U16 desc[UR36][R4.64+0x12], R29 ;  /* 0x0000121d04003986 */ /* 0x000fe2000c101524 */
[----:B------:R-:W-:Y:S01]  /*7c50*/  ISETP.GT.AND P3, PT, R3, 0x8, P0 ;  /* 0x000000080300780c */ /* 0x000fe20000764270 */
[----:B------:R-:W-:Y:S01]  /*7c60*/  FMUL R41, R41, R154 ;  /* 0x0000009a29297220 */ /* 0x000fe20000400000 */
[----:B------:R-:W-:Y:S01]  /*7c70*/  ISETP.GT.AND P0, PT, R0, 0x11, PT ;  /* 0x000000110000780c */ /* 0x000fe20003f04270 */
[----:B------:R-:W-:Y:S01]  /*7c80*/  @P2 STG.E.U16 desc[UR36][R6.64+0x10], R30 ;  /* 0x0000101e06002986 */ /* 0x000fe2000c101524 */
[----:B------:R-:W-:Y:S01]  /*7c90*/  F2FP.BF16.F32.PACK_AB R32, RZ, R32 ;  /* 0x00000020ff20723e */ /* 0x000fe200000010ff */
[-C--:B------:R-:W-:Y:S01]  /*7ca0*/  FMUL R42, R42, R154.reuse ;  /* 0x0000009a2a2a7220 */ /* 0x080fe20000400000 */
[----:B------:R-:W-:Y:S01]  /*7cb0*/  ISETP.GT.AND P5, PT, R3, RZ, P0 ;  /* 0x000000ff0300720c */ /* 0x000fe200007a4270 */
[-C--:B------:R-:W-:Y:S01]  /*7cc0*/  FMUL R43, R43, R154.reuse ;  /* 0x0000009a2b2b7220 */ /* 0x080fe20000400000 */
[----:B------:R-:W-:Y:S01]  /*7cd0*/  ISETP.GT.AND P2, PT, R3, 0x8, P1 ;  /* 0x000000080300780c */ /* 0x000fe20000f44270 */
[-C--:B------:R-:W-:Y:S01]  /*7ce0*/  FMUL R44, R44, R154.reuse ;  /* 0x0000009a2c2c7220 */ /* 0x080fe20000400000 */
[----:B------:R-:W-:Y:S01]  /*7cf0*/  ISETP.GT.AND P1, PT, R0, 0x18, PT ;  /* 0x000000180000780c */ /* 0x000fe20003f24270 */
[-C--:B------:R-:W-:Y:S01]  /*7d00*/  FMUL R45, R45, R154.reuse ;  /* 0x0000009a2d2d7220 */ /* 0x080fe20000400000 */
[----:B------:R-:W-:Y:S01]  /*7d10*/  F2FP.BF16.F32.PACK_AB R33, RZ, R33 ;  /* 0x00000021ff21723e */ /* 0x000fe200000010ff */
[----:B------:R-:W-:Y:S01]  /*7d20*/  @P3 STG.E.U16 desc[UR36][R6.64+0x12], R31 ;  /* 0x0000121f06003986 */ /* 0x000fe2000c101524 */
[C---:B------:R-:W-:Y:S01]  /*7d30*/  ISETP.GT.AND P3, PT, R3.reuse, 0x8, P0 ;  /* 0x000000080300780c */ /* 0x040fe20000764270 */
[-C--:B------:R-:W-:Y:S01]  /*7d40*/  FMUL R46, R46, R154.reuse ;  /* 0x0000009a2e2e7220 */ /* 0x080fe20000400000 */
[----:B------:R-:W-:Y:S01]  /*7d50*/  ISETP.GT.AND P0, PT, R0, 0x19, PT ;  /* 0x000000190000780c */ /* 0x000fe20003f04270 */
[----:B------:R-:W-:Y:S01]  /*7d60*/  @P4 STG.E.U16 desc[UR36][R4.64+0x20], R32 ;  /* 0x0000202004004986 */ /* 0x000fe2000c101524 */
[----:B------:R-:W-:Y:S01]  /*7d70*/  ISETP.GT.AND P4, PT, R3, RZ, P1 ;  /* 0x000000ff0300720c */ /* 0x000fe20000f84270 */
[----:B------:R-:W-:Y:S01]  /*7d80*/  FMUL R47, R47, R154 ;  /* 0x0000009a2f2f7220 */ /* 0x000fe20000400000 */
[----:B------:R-:W-:Y:S01]  /*7d90*/  F2FP.BF16.F32.PACK_AB R34, RZ, R34 ;  /* 0x00000022ff22723e */ /* 0x000fe200000010ff */
[----:B------:R-:W-:Y:S01]  /*7da0*/  @P5 STG.E.U16 desc[UR36][R4.64+0x22], R33 ;  /* 0x0000222104005986 */ /* 0x000fe2000c101524 */
[----:B------:R-:W-:Y:S01]  /*7db0*/  ISETP.GT.AND P5, PT, R3, RZ, P0 ;  /* 0x000000ff0300720c */ /* 0x000fe200007a4270 */
[----:B------:R-:W-:Y:S01]  /*7dc0*/  FMUL R48, R48, R154 ;  /* 0x0000009a30307220 */ /* 0x000fe20000400000 */
[----:B------:R-:W-:Y:S01]  /*7dd0*/  F2FP.BF16.F32.PACK_AB R35, RZ, R35 ;  /* 0x00000023ff23723e */ /* 0x000fe200000010ff */
[----:B------:R-:W-:Y:S01]  /*7de0*/  @P2 STG.E.U16 desc[UR36][R6.64+0x20], R34 ;  /* 0x0000202206002986 */ /* 0x000fe2000c101524 */
[----:B------:R-:W-:Y:S01]  /*7df0*/  F2FP.BF16.F32.PACK_AB R36, RZ, R36 ;  /* 0x00000024ff24723e */ /* 0x000fe200000010ff */
[-C--:B------:R-:W-:Y:S01]  /*7e00*/  FMUL R49, R49, R154.reuse ;  /* 0x0000009a31317220 */ /* 0x080fe20000400000 */
[C---:B------:R-:W-:Y:S01]  /*7e10*/  ISETP.GT.AND P2, PT, R3.reuse, 0x8, P1 ;  /* 0x000000080300780c */ /* 0x040fe20000f44270 */
[----:B------:R-:W-:Y:S01]  /*7e20*/  @P3 STG.E.U16 desc[UR36][R6.64+0x22], R35 ;  /* 0x0000222306003986 */ /* 0x000fe2000c101524 */
[----:B------:R-:W-:Y:S01]  /*7e30*/  ISETP.GT.AND P1, PT, R0, 0x20, PT ;  /* 0x000000200000780c */ /* 0x000fe20003f24270 */
[-C--:B------:R-:W-:Y:S01]  /*7e40*/  FMUL R50, R50, R154.reuse ;  /* 0x0000009a32327220 */ /* 0x080fe20000400000 */
[----:B------:R-:W-:Y:S01]  /*7e50*/  F2FP.BF16.F32.PACK_AB R37, RZ, R37 ;  /* 0x00000025ff25723e */ /* 0x000fe200000010ff */
[----:B------:R-:W-:Y:S01]  /*7e60*/  @P4 STG.E.U16 desc[UR36][R4.64+0x30], R36 ;  /* 0x0000302404004986 */ /* 0x000fe2000c101524 */
[----:B------:R-:W-:Y:S01]  /*7e70*/  ISETP.GT.AND P3, PT, R3, 0x8, P0 ;  /* 0x000000080300780c */ /* 0x000fe20000764270 */
[-C--:B------:R-:W-:Y:S01]  /*7e80*/  FMUL R51, R51, R154.reuse ;  /* 0x0000009a33337220 */ /* 0x080fe20000400000 */
[----:B------:R-:W-:Y:S01]  /*7e90*/  ISETP.GT.AND P0, PT, R0, 0x21, PT ;  /* 0x000000210000780c */ /* 0x000fe20003f04270 */
[----:B------:R-:W-:Y:S01]  /*7ea0*/  @P5 STG.E.U16 desc[UR36][R4.64+0x32], R37 ;  /* 0x0000322504005986 */ /* 0x000fe2000c101524 */
[----:B------:R-:W-:Y:S01]  /*7eb0*/  ISETP.GT.AND P4, PT, R3, RZ, P1 ;  /* 0x000000ff0300720c */ /* 0x000fe20000f84270 */
[----:B------:R-:W-:Y:S01]  /*7ec0*/  FMUL R52, R52, R154 ;  /* 0x0000009a34347220 */ /* 0x000fe20000400000 */
[----:B------:R-:W-:Y:S01]  /*7ed0*/  F2FP.BF16.F32.PACK_AB R38, RZ, R38 ;  /* 0x00000026ff26723e */ /* 0x000fe200000010ff */
[-C--:B------:R-:W-:Y:S01]  /*7ee0*/  FMUL R53, R53, R154.reuse ;  /* 0x0000009a35357220 */ /* 0x080fe20000400000 */
        /* <DEDUP_REMOVED lines=325> */
[----:B------:R-:W-:Y:S01]  /*9340*/  FMUL R151, R151, R154 ;  /* 0x0000009a97977220 */ /* 0x000fe20000400000 */
[----:B------:R-:W-:Y:S01]  /*9350*/  ISETP.GT.AND P2, PT, R3, 0x8, P1 ;  /* 0x000000080300780c */ /* 0x000fe20000f44270 */
[----:B------:R-:W-:Y:S01]  /*9360*/  @P3 STG.E.U16 desc[UR36][R6.64+0x132], R103 ;  /* 0x0001326706003986 */ /* 0x000fe2000c101524 */
[----:B------:R-:W-:-:S02]  /*9370*/  ISETP.GT.AND P1, PT, R0, 0xa8, PT ;  /* 0x000000a80000780c */ /* 0x000fc40003f24270 */
[----:B------:R-:W-:Y:S01]  /*9380*/  F2FP.BF16.F32.PACK_AB R105, RZ, R105 ;  /* 0x00000069ff69723e */ /* 0x000fe200000010ff */
[----:B------:R-:W-:Y:S01]  /*9390*/  @P4 STG.E.U16 desc[UR36][R4.64+0x140], R104 ;  /* 0x0001406804004986 */ /* 0x000fe2000c101524 */
[C---:B------:R-:W-:Y:S02]  /*93a0*/  ISETP.GT.AND P3, PT, R3.reuse, 0x8, P0 ;  /* 0x000000080300780c */ /* 0x040fe40000764270 */
[----:B------:R-:W-:Y:S01]  /*93b0*/  ISETP.GT.AND P0, PT, R0, 0xa9, PT ;  /* 0x000000a90000780c */ /* 0x000fe20003f04270 */
[----:B------:R-:W-:Y:S01]  /*93c0*/  @P5 STG.E.U16 desc[UR36][R4.64+0x142], R105 ;  /* 0x0001426904005986 */ /* 0x000fe2000c101524 */
[C---:B------:R-:W-:Y:S02]  /*93d0*/  ISETP.GT.AND P4, PT, R3.reuse, RZ, P1 ;  /* 0x000000ff0300720c */ /* 0x040fe40000f84270 */
[----:B------:R-:W-:Y:S02]  /*93e0*/  F2FP.BF16.F32.PACK_AB R106, RZ, R106 ;  /* 0x0000006aff6a723e */ /* 0x000fe400000010ff */
[----:B------:R-:W-:-:S02]  /*93f0*/  ISETP.GT.AND P5, PT, R3, RZ, P0 ;  /* 0x000000ff0300720c */ /* 0x000fc400007a4270 */
[----:B------:R-:W-:Y:S01]  /*9400*/  F2FP.BF16.F32.PACK_AB R107, RZ, R107 ;  /* 0x0000006bff6b723e */ /* 0x000fe200000010ff */
[----:B------:R-:W-:Y:S01]  /*9410*/  @P2 STG.E.U16 desc[UR36][R6.64+0x140], R106 ;  /* 0x0001406a06002986 */ /* 0x000fe2000c101524 */
[----:B------:R-:W-:Y:S02]  /*9420*/  F2FP.BF16.F32.PACK_AB R108, RZ, R108 ;  /* 0x0000006cff6c723e */ /* 0x000fe400000010ff */
[C---:B------:R-:W-:Y:S01]  /*9430*/  ISETP.GT.AND P2, PT, R3.reuse, 0x8, P1 ;  /* 0x000000080300780c */ /* 0x040fe20000f44270 */
[----:B------:R-:W-:Y:S01]  /*9440*/  @P3 STG.E.U16 desc[UR36][R6.64+0x142], R107 ;  /* 0x0001426b06003986 */ /* 0x000fe2000c101524 */
[----:B------:R-:W-:Y:S02]  /*9450*/  ISETP.GT.AND P1, PT, R0, 0xb0, PT ;  /* 0x000000b00000780c */ /* 0x000fe40003f24270 */
[----:B------:R-:W-:Y:S01]  /*9460*/  F2FP.BF16.F32.PACK_AB R109, RZ, R109 ;  /* 0x0000006dff6d723e */ /* 0x000fe200000010ff */
[----:B------:R-:W-:Y:S01]  /*9470*/  @P4 STG.E.U16 desc[UR36][R4.64+0x150], R108 ;  /* 0x0001506c04004986 */ /* 0x000fe2000c101524 */
[----:B------:R-:W-:-:S02]  /*9480*/  ISETP.GT.AND P3, PT, R3, 0x8, P0 ;  /* 0x000000080300780c */ /* 0x000fc40000764270 */
[----:B------:R-:W-:Y:S01]  /*9490*/  ISETP.GT.AND P0, PT, R0, 0xb1, PT ;  /* 0x000000b10000780c */ /* 0x000fe20003f04270 */
[----:B------:R-:W-:Y:S01]  /*94a0*/  @P5 STG.E.U16 desc[UR36][R4.64+0x152], R109 ;  /* 0x0001526d04005986 */ /* 0x000fe2000c101524 */
[C---:B------:R-:W-:Y:S02]  /*94b0*/  ISETP.GT.AND P4, PT, R3.reuse, RZ, P1 ;  /* 0x000000ff0300720c */ /* 0x040fe40000f84270 */
[----:B------:R-:W-:Y:S02]  /*94c0*/  F2FP.BF16.F32.PACK_AB R110, RZ, R110 ;  /* 0x0000006eff6e723e */ /* 0x000fe400000010ff */
[----:B------:R-:W-:Y:S02]  /*94d0*/  ISETP.GT.AND P5, PT, R3, RZ, P0 ;  /* 0x000000ff0300720c */ /* 0x000fe400007a4270 */
[----:B------:R-:W-:Y:S01]  /*94e0*/  F2FP.BF16.F32.PACK_AB R111, RZ, R111 ;  /* 0x0000006fff6f723e */ /* 0x000fe200000010ff */
[----:B------:R-:W-:Y:S01]  /*94f0*/  @P2 STG.E.U16 desc[UR36][R6.64+0x150], R110 ;  /* 0x0001506e06002986 */ /* 0x000fe2000c101524 */
[----:B------:R-:W-:-:S02]  /*9500*/  F2FP.BF16.F32.PACK_AB R112, RZ, R112 ;  /* 0x00000070ff70723e */ /* 0x000fc400000010ff */
[C---:B------:R-:W-:Y:S01]  /*9510*/  ISETP.GT.AND P2, PT, R3.reuse, 0x8, P1 ;  /* 0x000000080300780c */ /* 0x040fe20000f44270 */
[----:B------:R-:W-:Y:S01]  /*9520*/  @P3 STG.E.U16 desc[UR36][R6.64+0x152], R111 ;  /* 0x0001526f06003986 */ /* 0x000fe2000c101524 */
[C---:B------:R-:W-:Y:S02]  /*9530*/  ISETP.GT.AND P1, PT, R0.reuse, 0xb8, PT ;  /* 0x000000b80000780c */ /* 0x040fe40003f24270 */
[----:B------:R-:W-:Y:S01]  /*9540*/  F2FP.BF16.F32.PACK_AB R113, RZ, R113 ;  /* 0x00000071ff71723e */ /* 0x000fe200000010ff */
[----:B------:R-:W-:Y:S01]  /*9550*/  @P4 STG.E.U16 desc[UR36][R4.64+0x160], R112 ;  /* 0x0001607004004986 */ /* 0x000fe2000c101524 */
[C---:B------:R-:W-:Y:S02]  /*9560*/  ISETP.GT.AND P3, PT, R3.reuse, 0x8, P0 ;  /* 0x000000080300780c */ /* 0x040fe40000764270 */
[----:B------:R-:W-:Y:S01]  /*9570*/  ISETP.GT.AND P0, PT, R0, 0xb9, PT ;  /* 0x000000b90000780c */ /* 0x000fe20003f04270 */
[----:B------:R-:W-:Y:S01]  /*9580*/  @P5 STG.E.U16 desc[UR36][R4.64+0x162], R113 ;  /* 0x0001627104005986 */ /* 0x000fe2000c101524 */
[----:B------:R-:W-:-:S02]  /*9590*/  ISETP.GT.AND P4, PT, R3, RZ, P1 ;  /* 0x000000ff0300720c */ /* 0x000fc40000f84270 */
[----:B------:R-:W-:Y:S02]  /*95a0*/  F2FP.BF16.F32.PACK_AB R114, RZ, R114 ;  /* 0x00000072ff72723e */ /* 0x000fe400000010ff */
[C---:B------:R-:W-:Y:S02]  /*95b0*/  ISETP.GT.AND P5, PT, R3.reuse, RZ, P0 ;  /* 0x000000ff0300720c */ /* 0x040fe400007a4270 */
[----:B------:R-:W-:Y:S01]  /*95c0*/  F2FP.BF16.F32.PACK_AB R115, RZ, R115 ;  /* 0x00000073ff73723e */ /* 0x000fe200000010ff */
[----:B------:R-:W-:Y:S01]  /*95d0*/  @P2 STG.E.U16 desc[UR36][R6.64+0x160], R114 ;  /* 0x0001607206002986 */ /* 0x000fe2000c101524 */
[----:B------:R-:W-:Y:S02]  /*95e0*/  F2FP.BF16.F32.PACK_AB R116, RZ, R116 ;  /* 0x00000074ff74723e */ /* 0x000fe400000010ff */
        /* <DEDUP_REMOVED lines=65> */
[----:B------:R-:W-:Y:S02]  /*9a00*/  ISETP.GT.AND P5, PT, R3, RZ, P0 ;  /* 0x000000ff0300720c */ /* 0x000fe400007a4270 */
[----:B------:R-:W-:Y:S02]  /*9a10*/  F2FP.BF16.F32.PACK_AB R134, RZ, R134 ;  /* 0x00000086ff86723e */ /* 0x000fe400000010ff */
[----:B------:R-:W-:Y:S02]  /*9a20*/  F2FP.BF16.F32.PACK_AB R135, RZ, R135 ;  /* 0x00000087ff87723e */ /* 0x000fe400000010ff */
[----:B------:R-:W-:Y:S01]  /*9a30*/  F2FP.BF16.F32.PACK_AB R136, RZ, R136 ;  /* 0x00000088ff88723e */ /* 0x000fe200000010ff */
[----:B------:R-:W-:Y:S01]  /*9a40*/  @P2 STG.E.U16 desc[UR36][R6.64+0x1b0], R134 ;  /* 0x0001b08606002986 */ /* 0x000fe2000c101524 */
[----:B------:R-:W-:-:S02]  /*9a50*/  F2FP.BF16.F32.PACK_AB R137, RZ, R137 ;  /* 0x00000089ff89723e */ /* 0x000fc400000010ff */
[C---:B------:R-:W-:Y:S01]  /*9a60*/  ISETP.GT.AND P1, PT, R3.reuse, 0x8, P1 ;  /* 0x000000080300780c */ /* 0x040fe20000f24270 */
[----:B------:R-:W-:Y:S01]  /*9a70*/  @P3 STG.E.U16 desc[UR36][R6.64+0x1b2], R135 ;  /* 0x0001b28706003986 */ /* 0x000fe2000c101524 */
[C---:B------:R-:W-:Y:S02]  /*9a80*/  ISETP.GT.AND P2, PT, R3.reuse, 0x8, P0 ;  /* 0x000000080300780c */ /* 0x040fe40000744270 */
[C---:B------:R-:W-:Y:S01]  /*9a90*/  ISETP.GT.AND P0, PT, R0.reuse, 0xe9, PT ;  /* 0x000000e90000780c */ /* 0x040fe20003f04270 */
[----:B------:R-:W-:Y:S01]  /*9aa0*/  @P4 STG.E.U16 desc[UR36][R4.64+0x1c0], R136 ;  /* 0x0001c08804004986 */ /* 0x000fe2000c101524 */
[----:B------:R-:W-:Y:S02]  /*9ab0*/  ISETP.GT.AND P4, PT, R0, 0xe8, PT ;  /* 0x000000e80000780c */ /* 0x000fe40003f84270 */
[----:B------:R-:W-:Y:S01]  /*9ac0*/  F2FP.BF16.F32.PACK_AB R138, RZ, R138 ;  /* 0x0000008aff8a723e */ /* 0x000fe200000010ff */
[----:B------:R-:W-:Y:S01]  /*9ad0*/  @P5 STG.E.U16 desc[UR36][R4.64+0x1c2], R137 ;  /* 0x0001c28904005986 */ /* 0x000fe2000c101524 */
[----:B------:R-:W-:-:S02]  /*9ae0*/  ISETP.GT.AND P5, PT, R3, RZ, P4 ;  /* 0x000000ff0300720c */ /* 0x000fc400027a4270 */
[----:B------:R-:W-:Y:S01]  /*9af0*/  F2FP.BF16.F32.PACK_AB R139, RZ, R139 ;  /* 0x0000008bff8b723e */ /* 0x000fe200000010ff */
[----:B------:R-:W-:Y:S01]  /*9b00*/  @P1 STG.E.U16 desc[UR36][R6.64+0x1c0], R138 ;  /* 0x0001c08a06001986 */ /* 0x000fe2000c101524 */
[----:B------:R-:W-:Y:S02]  /*9b10*/  F2FP.BF16.F32.PACK_AB R140, RZ, R140 ;  /* 0x0000008cff8c723e */ /* 0x000fe400000010ff */
[C---:B------:R-:W-:Y:S01]  /*9b20*/  ISETP.GT.AND P3, PT, R3.reuse, RZ, P0 ;  /* 0x000000ff0300720c */ /* 0x040fe20000764270 */
[----:B------:R-:W-:Y:S01]  /*9b30*/  @P2 STG.E.U16 desc[UR36][R6.64+0x1c2], R139 ;  /* 0x0001c28b06002986 */ /* 0x000fe2000c101524 */
[C---:B------:R-:W-:Y:S02]  /*9b40*/  ISETP.GT.AND P4, PT, R3.reuse, 0x8, P4 ;  /* 0x000000080300780c */ /* 0x040fe40002784270 */
[----:B------:R-:W-:Y:S02]  /*9b50*/  F2FP.BF16.F32.PACK_AB R141, RZ, R141 ;  /* 0x0000008dff8d723e */ /* 0x000fe400000010ff */
[----:B------:R-:W-:Y:S01]  /*9b60*/  F2FP.BF16.F32.PACK_AB R142, RZ, R142 ;  /* 0x0000008eff8e723e */ /* 0x000fe200000010ff */
[----:B------:R-:W-:Y:S01]  /*9b70*/  @P5 STG.E.U16 desc[UR36][R4.64+0x1d0], R140 ;  /* 0x0001d08c04005986 */ /* 0x000fe2000c101524 */
[----:B------:R-:W-:-:S02]  /*9b80*/  ISETP.GT.AND P5, PT, R3, 0x8, P0 ;  /* 0x000000080300780c */ /* 0x000fc400007a4270 */
[----:B------:R-:W-:Y:S02]  /*9b90*/  F2FP.BF16.F32.PACK_AB R143, RZ, R143 ;  /* 0x0000008fff8f723e */ /* 0x000fe400000010ff */
[C---:B------:R-:W-:Y:S01]  /*9ba0*/  ISETP.GT.AND P0, PT, R0.reuse, 0xf1, PT ;  /* 0x000000f10000780c */ /* 0x040fe20003f04270 */
[----:B------:R-:W-:Y:S01]  /*9bb0*/  @P3 STG.E.U16 desc[UR36][R4.64+0x1d2], R141 ;  /* 0x0001d28d04003986 */ /* 0x000fe2000c101524 */
[----:B------:R-:W-:Y:S02]  /*9bc0*/  ISETP.GT.AND P3, PT, R0, 0xf0, PT ;  /* 0x000000f00000780c */ /* 0x000fe40003f64270 */
[----:B------:R-:W-:Y:S01]  /*9bd0*/  F2FP.BF16.F32.PACK_AB R144, RZ, R144 ;  /* 0x00000090ff90723e */ /* 0x000fe200000010ff */
[----:B------:R-:W-:Y:S01]  /*9be0*/  @P4 STG.E.U16 desc[UR36][R6.64+0x1d0], R142 ;  /* 0x0001d08e06004986 */ /* 0x000fe2000c101524 */
[C---:B------:R-:W-:Y:S02]  /*9bf0*/  ISETP.GT.AND P4, PT, R3.reuse, RZ, P3 ;  /* 0x000000ff0300720c */ /* 0x040fe40001f84270 */
[C---:B------:R-:W-:Y:S01]  /*9c00*/  ISETP.GT.AND P3, PT, R3.reuse, 0x8, P3 ;  /* 0x000000080300780c */ /* 0x040fe20001f64270 */
[----:B------:R-:W-:Y:S01]  /*9c10*/  @P5 STG.E.U16 desc[UR36][R6.64+0x1d2], R143 ;  /* 0x0001d28f06005986 */ /* 0x000fe2000c101524 */
[----:B------:R-:W-:-:S02]  /*9c20*/  ISETP.GT.AND P5, PT, R3, RZ, P0 ;  /* 0x000000ff0300720c */ /* 0x000fc400007a4270 */
[----:B------:R-:W-:Y:S02]  /*9c30*/  F2FP.BF16.F32.PACK_AB R145, RZ, R145 ;  /* 0x00000091ff91723e */ /* 0x000fe400000010ff */
[C---:B------:R-:W-:Y:S02]  /*9c40*/  ISETP.GT.AND P0, PT, R3.reuse, 0x8, P0 ;  /* 0x000000080300780c */ /* 0x040fe40000704270 */
[C---:B------:R-:W-:Y:S02]  /*9c50*/  ISETP.GT.AND P1, PT, R0.reuse, 0xf9, PT ;  /* 0x000000f90000780c */ /* 0x040fe40003f24270 */
[----:B------:R-:W-:Y:S01]  /*9c60*/  ISETP.GT.AND P2, PT, R0, 0xf8, PT ;  /* 0x000000f80000780c */ /* 0x000fe20003f44270 */
[----:B------:R-:W-:Y:S01]  /*9c70*/  @P4 STG.E.U16 desc[UR36][R4.64+0x1e0], R144 ;  /* 0x0001e09004004986 */ /* 0x000fe2000c101524 */
[C---:B------:R-:W-:Y:S01]  /*9c80*/  ISETP.GT.AND P4, PT, R3.reuse, RZ, P1 ;  /* 0x000000ff0300720c */ /* 0x040fe20000f84270 */
[----:B------:R-:W-:Y:S01]  /*9c90*/  @P3 IMAD.MOV.U32 R2, RZ, RZ, R6 ;  /* 0x000000ffff023224 */ /* 0x000fe200078e0006 */
[C---:B------:R-:W-:Y:S01]  /*9ca0*/  ISETP.GT.AND P1, PT, R3.reuse, 0x8, P1 ;  /* 0x000000080300780c */ /* 0x040fe20000f24270 */
[----:B------:R-:W-:Y:S01]  /*9cb0*/  @P5 STG.E.U16 desc[UR36][R4.64+0x1e2], R145 ;  /* 0x0001e29104005986 */ /* 0x000fe2000c101524 */
[----:B------:R-:W-:-:S02]  /*9cc0*/  ISETP.GT.AND P5, PT, R3, RZ, P2 ;  /* 0x000000ff0300720c */ /* 0x000fc400017a4270 */
[----:B------:R-:W-:Y:S01]  /*9cd0*/  ISETP.GT.AND P2, PT, R3, 0x8, P2 ;  /* 0x000000080300780c */ /* 0x000fe20001744270 */
[----:B------:R-:W-:Y:S01]  /*9ce0*/  @P3 IMAD.MOV.U32 R3, RZ, RZ, R7 ;  /* 0x000000ffff033224 */ /* 0x000fe200078e0007 */
[----:B------:R-:W-:Y:S02]  /*9cf0*/  F2FP.BF16.F32.PACK_AB R146, RZ, R146 ;  /* 0x00000092ff92723e */ /* 0x000fe400000010ff */
[----:B------:R-:W-:Y:S02]  /*9d00*/  F2FP.BF16.F32.PACK_AB R147, RZ, R147 ;  /* 0x00000093ff93723e */ /* 0x000fe400000010ff */
[----:B------:R-:W-:Y:S01]  /*9d10*/  F2FP.BF16.F32.PACK_AB R148, RZ, R148 ;  /* 0x00000094ff94723e */ /* 0x000fe200000010ff */
[----:B------:R0:W-:Y:S01]  /*9d20*/  @P3 STG.E.U16 desc[UR36][R2.64+0x1e0], R146 ;  /* 0x0001e09202003986 */ /* 0x0001e2000c101524 */
[----:B------:R-:W-:Y:S02]  /*9d30*/  F2FP.BF16.F32.PACK_AB R149, RZ, R149 ;  /* 0x00000095ff95723e */ /* 0x000fe400000010ff */
[----:B------:R-:W-:-:S02]  /*9d40*/  F2FP.BF16.F32.PACK_AB R150, RZ, R150 ;  /* 0x00000096ff96723e */ /* 0x000fc400000010ff */
[----:B------:R-:W-:Y:S01]  /*9d50*/  F2FP.BF16.F32.PACK_AB R151, RZ, R151 ;  /* 0x00000097ff97723e */ /* 0x000fe200000010ff */
[----:B0-----:R-:W-:Y:S02]  /*9d60*/  @P0 IMAD.MOV.U32 R2, RZ, RZ, R6 ;  /* 0x000000ffff020224 */ /* 0x001fe400078e0006 */
[----:B------:R-:W-:-:S05]  /*9d70*/  @P0 IMAD.MOV.U32 R3, RZ, RZ, R7 ;  /* 0x000000ffff030224 */ /* 0x000fca00078e0007 */
[----:B------:R0:W-:Y:S02]  /*9d80*/  @P0 STG.E.U16 desc[UR36][R2.64+0x1e2], R147 ;  /* 0x0001e29302000986 */ /* 0x0001e4000c101524 */
[----:B0-----:R-:W-:Y:S02]  /*9d90*/  @P5 IMAD.MOV.U32 R2, RZ, RZ, R4 ;  /* 0x000000ffff025224 */ /* 0x001fe400078e0004 */
[----:B------:R-:W-:-:S05]  /*9da0*/  @P5 IMAD.MOV.U32 R3, RZ, RZ, R5 ;  /* 0x000000ffff035224 */ /* 0x000fca00078e0005 */
[----:B------:R0:W-:Y:S04]  /*9db0*/  @P5 STG.E.U16 desc[UR36][R2.64+0x1f0], R148 ;  /* 0x0001f09402005986 */ /* 0x0001e8000c101524 */
[----:B------:R1:W-:Y:S01]  /*9dc0*/  @P4 STG.E.U16 desc[UR36][R4.64+0x1f2], R149 ;  /* 0x0001f29504004986 */ /* 0x0003e2000c101524 */
[----:B0-----:R-:W-:Y:S02]  /*9dd0*/  @P2 IMAD.MOV.U32 R2, RZ, RZ, R6 ;  /* 0x000000ffff022224 */ /* 0x001fe400078e0006 */
[----:B------:R-:W-:-:S05]  /*9de0*/  @P2 IMAD.MOV.U32 R3, RZ, RZ, R7 ;  /* 0x000000ffff032224 */ /* 0x000fca00078e0007 */
[----:B------:R1:W-:Y:S04]  /*9df0*/  @P2 STG.E.U16 desc[UR36][R2.64+0x1f0], R150 ;  /* 0x0001f09602002986 */ /* 0x0003e8000c101524 */
[----:B------:R1:W-:Y:S02]  /*9e00*/  @P1 STG.E.U16 desc[UR36][R6.64+0x1f2], R151 ;  /* 0x0001f29706001986 */ /* 0x0003e4000c101524 */
.L_x_291:
[----:B------:R-:W-:Y:S05]  /*9e10*/  BSYNC B0 ;  /* 0x0000000000007941 */ /* 0x000fea0003800000 */
.L_x_37:
[----:B01----:R-:W2:Y:S01]  /*9e20*/  LDL.64 R2, [R1] ;  /* 0x0000000001027983 */ /* 0x003ea20000100a00 */
[----:B------:R-:W-:Y:S01]  /*9e30*/  ULDC.64 UR4, c[0x0][0x650] ;  /* 0x0001940000047ab9 */ /* 0x000fe20000000a00 */
[----:B------:R0:W-:Y:S01]  /*9e40*/  SYNCS.ARRIVE.TRANS64.A1T0 RZ, [R162+UR45], RZ ;  /* 0x000000ffa2ff79a7 */ /* 0x0001e2000810002d */
[----:B------:R-:W-:Y:S01]  /*9e50*/  PRMT R0, RZ, 0x7610, R0 ;  /* 0x00007610ff007816 */ /* 0x000fe20000000000 */
[----:B-----5:R-:W-:Y:S02]  /*9e60*/  IMAD.MOV.U32 R19, RZ, RZ, -0x1 ;  /* 0xffffffffff137424 */ /* 0x020fe400078e00ff */
[----:B------:R-:W-:Y:S01]  /*9e70*/  IMAD.MOV.U32 R22, RZ, RZ, -0x1 ;  /* 0xffffffffff167424 */ /* 0x000fe200078e00ff */
[----:B--2---:R-:W-:-:S04]  /*9e80*/  LEA R18, P0, R2, R18, 0x1 ;  /* 0x0000001202127211 */ /* 0x004fc800078008ff */
[----:B------:R-:W-:Y:S01]  /*9e90*/  LEA.HI.X R17, R2, R17, R23, 0x1, P0 ;  /* 0x0000001102117211 */ /* 0x000fe200000f0c17 */
[----:B------:R-:W-:Y:S01]  /*9ea0*/  IMAD.MOV.U32 R2, RZ, RZ, -0x1 ;  /* 0xffffffffff027424 */ /* 0x000fe200078e00ff */
[----:B------:R-:W-:-:S04]  /*9eb0*/  ISETP.GE.U32.AND P0, PT, R18, UR4, PT ;  /* 0x0000000412007c0c */ /* 0x000fc8000bf06070 */
[----:B------:R-:W-:-:S13]  /*9ec0*/  ISETP.GE.U32.AND.EX P0, PT, R17, UR5, PT, P0 ;  /* 0x0000000511007c0c */ /* 0x000fda000bf06100 */
[----:B0-----:R-:W-:Y:S05]  /*9ed0*/  @P0 BRA `(.L_x_292) ;  /* 0x0000000400700947 */ /* 0x001fea0003800000 */
[----:B------:R-:W0:Y:S01]  /*9ee0*/  S2R R10, SR_CTAID.X ;  /* 0x00000000000a7919 */ /* 0x000e220000002500 */
[----:B------:R-:W1:Y:S01]  /*9ef0*/  LDC.64 R8, c[0x0][0x628] ;  /* 0x00018a00ff087b82 */ /* 0x000e620000000a00 */
[----:B------:R-:W-:Y:S01]  /*9f00*/  ULDC UR4, c[0x0][0x150] ;  /* 0x0000540000047ab9 */ /* 0x000fe20000000800 */
[----:B---34-:R-:W-:Y:S01]  /*9f10*/  IMAD.MOV.U32 R6, RZ, RZ, R18 ;  /* 0x000000ffff067224 */ /* 0x018fe200078e0012 */
[----:B------:R-:W2:Y:S01]  /*9f20*/  S2R R20, SR_CTAID.Y ;  /* 0x0000000000147919 */ /* 0x000ea20000002600 */
[----:B------:R-:W-:-:S04]  /*9f30*/  IMAD.MOV.U32 R7, RZ, RZ, R17 ;  /* 0x000000ffff077224 */ /* 0x000fc800078e0011 */
[----:B------:R-:W3:Y:S08]  /*9f40*/  LDC R15, c[0x0][0x144] ;  /* 0x00005100ff0f7b82 */ /* 0x000ef00000000800 */
[----:B------:R-:W4:Y:S08]  /*9f50*/  LDC R0, c[0x0][0x630] ;  /* 0x00018c00ff007b82 */ /* 0x000f300000000800 */
[----:B------:R-:W2:Y:S01]  /*9f60*/  LDC.64 R12, c[0x0][0x620] ;  /* 0x00018800ff0c7b82 */ /* 0x000ea20000000a00 */
[----:B-1----:R-:W-:-:S04]  /*9f70*/  ISETP.NE.U32.AND P0, PT, R8, RZ, PT ;  /* 0x000000ff0800720c */ /* 0x002fc80003f05070 */
[----:B------:R-:W-:Y:S02]  /*9f80*/  ISETP.NE.AND.EX P0, PT, R9, RZ, PT, P0 ;  /* 0x000000ff0900720c */ /* 0x000fe40003f05300 */
[----:B0-----:R-:W-:-:S05]  /*9f90*/  I2FP.F32.U32 R2, R10 ;  /* 0x0000000a00027245 */ /* 0x001fca0000201000 */
[----:B------:R-:W-:-:S04]  /*9fa0*/  FMUL R2, R2, UR4 ;  /* 0x0000000402027c20 */ /* 0x000fc80008400000 */
[----:B------:R0:W1:Y:S02]  /*9fb0*/  F2I.U32.TRUNC.NTZ R14, R2 ;  /* 0x00000002000e7305 */ /* 0x000064000020f000 */
[----:B---34-:R-:W-:Y:S05]  /*9fc0*/  @!P0 BRA `(.L_x_293) ;  /* 0x0000000000288947 */ /* 0x018fea0003800000 */
[----:B------:R-:W3:Y:S02]  /*9fd0*/  LDC R3, c[0x0][0x634] ;  /* 0x00018d00ff037b82 */ /* 0x000ee40000000800 */
[----:B---3--:R-:W-:-:S05]  /*9fe0*/  IADD3 R7, P0, R18, R3, RZ ;  /* 0x0000000312077210 */ /* 0x008fca0007f1e0ff */
[----:B------:R-:W-:-:S04]  /*9ff0*/  IMAD.X R11, RZ, RZ, R17, P0 ;  /* 0x000000ffff0b7224 */ /* 0x000fc800000e0611 */
[----:B0-----:R-:W-:-:S04]  /*a000*/  IMAD.WIDE.U32 R2, R11, R8, RZ ;  /* 0x000000080b027225 */ /* 0x001fc800078e00ff */
[----:B------:R-:W-:-:S04]  /*a010*/  IMAD.WIDE.U32 R4, P0, R7, R9, R2 ;  /* 0x0000000907047225 */ /* 0x000fc80007800002 */
[----:B------:R-:W-:-:S04]  /*a020*/  IMAD.WIDE.U32 R2, R7, R8, RZ ;  /* 0x0000000807027225 */ /* 0x000fc800078e00ff */
[----:B------:R-:W-:Y:S01]  /*a030*/  IMAD.X R7, RZ, RZ, RZ, P0 ;  /* 0x000000ffff077224 */ /* 0x000fe200000e06ff */
[----:B------:R-:W-:Y:S01]  /*a040*/  IADD3 RZ, P0, R3, R4, RZ ;  /* 0x0000000403ff7210 */ /* 0x000fe20007f1e0ff */
[----:B------:R-:W-:-:S04]  /*a050*/  IMAD.MOV.U32 R6, RZ, RZ, R5 ;  /* 0x000000ffff067224 */ /* 0x000fc800078e0005 */
[----:B------:R-:W-:-:S08]  /*a060*/  IMAD.WIDE.U32.X R6, R11, R9, R6, P0 ;  /* 0x000000090b067225 */ /* 0x000fd000000e0406 */
.L_x_293:
[----:B------:R-:W3:Y:S01]  /*a070*/  LDC.64 R26, c[0x0][0x640] ;  /* 0x00019000ff1a7b82 */ /* 0x000ee20000000a00 */
[-C--:B------:R-:W-:Y:S01]  /*a080*/  SHF.R.U64 R11, R6, R0.reuse, R7 ;  /* 0x00000000060b7219 */ /* 0x080fe20000001207 */
[----:B------:R-:W-:Y:S01]  /*a090*/  IMAD.MOV.U32 R19, RZ, RZ, R17 ;  /* 0x000000ffff137224 */ /* 0x000fe200078e0011 */
[----:B------:R-:W-:Y:S01]  /*a0a0*/  SHF.R.U32.HI R0, RZ, R0, R7 ;  /* 0x00000000ff007219 */ /* 0x000fe20000011607 */
[----:B-1----:R-:W-:Y:S01]  /*a0b0*/  IMAD.MOV R14, RZ, RZ, -R14 ;  /* 0x000000ffff0e7224 */ /* 0x002fe200078e0a0e */
[----:B------:R-:W-:Y:S01]  /*a0c0*/  IADD3 R5, P0, RZ, -R11, RZ ;  /* 0x8000000bff057210 */ /* 0x000fe20007f1e0ff */
[----:B------:R-:W-:Y:S01]  /*a0d0*/  ULDC UR4, c[0x0][0x154] ;  /* 0x0000550000047ab9 */ /* 0x000fe20000000800 */
[----:B------:R-:W-:Y:S01]  /*a0e0*/  IMAD.MOV.U32 R7, RZ, RZ, 0x1 ;  /* 0x00000001ff077424 */ /* 0x000fe200078e00ff */
[----:B------:R-:W1:Y:S01]  /*a0f0*/  LDC R4, c[0x0][0x618] ;  /* 0x00018600ff047b82 */ /* 0x000e620000000800 */
[----:B------:R-:W-:Y:S02]  /*a100*/  IMAD R22, R15, R14, R10 ;  /* 0x0000000e0f167224 */ /* 0x000fe400078e020a */
[----:B------:R-:W-:-:S04]  /*a110*/  IMAD.X R3, RZ, RZ, ~R0, P0 ;  /* 0x000000ffff037224 */ /* 0x000fc800000e0e00 */
[-C--:B--2---:R-:W-:Y:S01]  /*a120*/  IMAD R0, R3, R12.reuse, RZ ;  /* 0x0000000c03007224 */ /* 0x084fe200078e02ff */
[----:B------:R-:W2:Y:S01]  /*a130*/  LDC R6, c[0x0][0x608] ;  /* 0x00018200ff067b82 */ /* 0x000ea20000000800 */
[----:B0-----:R-:W-:-:S04]  /*a140*/  IMAD.WIDE.U32 R2, R5, R12, R18 ;  /* 0x0000000c05027225 */ /* 0x001fc800078e0012 */
[----:B------:R-:W-:Y:S01]  /*a150*/  IMAD R5, R5, R13, R0 ;  /* 0x0000000d05057224 */ /* 0x000fe200078e0200 */
[----:B------:R-:W-:Y:S02]  /*a160*/  I2FP.F32.U32 R0, R20 ;  /* 0x0000001400007245 */ /* 0x000fe40000201000 */
[----:B------:R-:W0:Y:S01]  /*a170*/  LDC R24, c[0x0][0x658] ;  /* 0x00019600ff187b82 */ /* 0x000e220000000800 */
[----:B------:R-:W-:Y:S01]  /*a180*/  IMAD.IADD R3, R3, 0x1, R5 ;  /* 0x0000000103037824 */ /* 0x000fe200078e0205 */
[----:B---3--:R-:W-:Y:S01]  /*a190*/  ISETP.NE.U32.AND P0, PT, R26, RZ, PT ;  /* 0x000000ff1a00720c */ /* 0x008fe20003f05070 */
[----:B------:R-:W-:Y:S01]  /*a1a0*/  FMUL R0, R0, UR4 ;  /* 0x0000000400007c20 */ /* 0x000fe20008400000 */
[----:B------:R-:W-:Y:S02]  /*a1b0*/  IMAD.MOV.U32 R5, RZ, RZ, -0x1 ;  /* 0xffffffffff057424 */ /* 0x000fe400078e00ff */
[----:B------:R-:W-:Y:S01]  /*a1c0*/  ISETP.NE.AND.EX P0, PT, R27, RZ, PT, P0 ;  /* 0x000000ff1b00720c */ /* 0x000fe20003f05300 */
[----:B------:R3:W4:Y:S01]  /*a1d0*/  F2I.U32.TRUNC.NTZ R12, R0 ;  /* 0x00000000000c7305 */ /* 0x000722000020f000 */
[----:B------:R-:W3:Y:S01]  /*a1e0*/  LDC R15, c[0x0][0x148] ;  /* 0x00005200ff0f7b82 */ /* 0x000ee20000000800 */
[----:B-1----:R-:W-:-:S02]  /*a1f0*/  SHF.R.U64 R10, R2, R4, R3 ;  /* 0x00000004020a7219 */ /* 0x002fc40000001203 */
[----:B------:R-:W-:-:S05]  /*a200*/  SHF.R.U32.HI R3, RZ, R4, R3 ;  /* 0x00000004ff037219 */ /* 0x000fca0000011603 */
[----:B------:R-:W1:Y:S01]  /*a210*/  LDC R14, c[0x0][0x600] ;  /* 0x00018000ff0e7b82 */ /* 0x000e620000000800 */
[-CC-:B--2---:R-:W-:Y:S02]  /*a220*/  SHF.R.U64 R8, R10, R6.reuse, R3.reuse ;  /* 0x000000060a087219 */ /* 0x184fe40000001203 */
[----:B------:R-:W-:-:S05]  /*a230*/  SHF.R.U32.HI R3, RZ, R6, R3 ;  /* 0x00000006ff037219 */ /* 0x000fca0000011603 */
[----:B------:R-:W2:Y:S01]  /*a240*/  LDC R21, c[0x0][0x648] ;  /* 0x00019200ff157b82 */ /* 0x000ea20000000800 */
[-CC-:B0-----:R-:W-:Y:S02]  /*a250*/  SHF.R.U64 R13, R8, R24.reuse, R3.reuse ;  /* 0x00000018080d7219 */ /* 0x181fe40000001203 */
[-C--:B------:R-:W-:Y:S02]  /*a260*/  SHF.L.U32 R5, R5, R24.reuse, RZ ;  /* 0x0000001805057219 */ /* 0x080fe400000006ff */
[-C--:B------:R-:W-:Y:S01]  /*a270*/  SHF.R.U32.HI R3, RZ, R24.reuse, R3 ;  /* 0x00000018ff037219 */ /* 0x080fe20000011603 */
[----:B------:R-:W-:Y:S01]  /*a280*/  IMAD.MOV.U32 R2, RZ, RZ, R13 ;  /* 0x000000ffff027224 */ /* 0x000fe200078e000d */
[----:B------:R-:W-:Y:S01]  /*a290*/  SHF.L.U32 R24, R7, R24, RZ ;  /* 0x0000001807187219 */ /* 0x000fe200000006ff */
[----:B------:R-:W0:Y:S01]  /*a2a0*/  LDC R25, c[0x0][0x638] ;  /* 0x00018e00ff197b82 */ /* 0x000e220000000800 */
[----:B------:R-:W-:-:S07]  /*a2b0*/  LOP3.LUT R19, RZ, R5, RZ, 0x33, !PT ;  /* 0x00000005ff137212 */ /* 0x000fce00078e33ff */
[----:B------:R-:W0:Y:S01]  /*a2c0*/  LDC R28, c[0x0][0x610] ;  /* 0x00018400ff1c7b82 */ /* 0x000e220000000800 */
[----:B----4-:R-:W-:Y:S05]  /*a2d0*/  @!P0 BRA `(.L_x_294) ;  /* 0x0000000000288947 */ /* 0x010fea0003800000 */
[----:B---3--:R-:W3:Y:S02]  /*a2e0*/  LDC R0, c[0x0][0x64c] ;  /* 0x00019300ff007b82 */ /* 0x008ee40000000800 */
[----:B---3--:R-:W-:-:S05]  /*a2f0*/  IADD3 R7, P0, R13, R0, RZ ;  /* 0x000000000d077210 */ /* 0x008fca0007f1e0ff */
        /* <DEDUP_REMOVED lines=8> */
.L_x_294:
[----:B------:R-:W4:Y:S01]  /*a380*/  LDC R4, c[0x0][0x65c] ;  /* 0x00019700ff047b82 */ /* 0x000f220000000800 */
[----:B--23--:R-:W-:Y:S01]  /*a390*/  SHF.R.U64 R0, R2, R21, R3 ;  /* 0x0000001502007219 */ /* 0x00cfe20000001203 */
[----:B-1----:R-:W-:Y:S01]  /*a3a0*/  VIADD R3, R14, 0xffffffff ;  /* 0xffffffff0e037836 */ /* 0x002fe20000000000 */
[----:B------:R-:W-:Y:S01]  /*a3b0*/  LOP3.LUT R19, R8, R19, RZ, 0xc0, !PT ;  /* 0x0000001308137212 */ /* 0x000fe200078ec0ff */
[----:B------:R-:W-:Y:S02]  /*a3c0*/  IMAD.MOV R12, RZ, RZ, -R12 ;  /* 0x000000ffff0c7224 */ /* 0x000fe400078e0a0c */
[----:B------:R-:W-:Y:S01]  /*a3d0*/  IMAD.MOV R2, RZ, RZ, -R0 ;  /* 0x000000ffff027224 */ /* 0x000fe200078e0a00 */
[----:B------:R-:W-:Y:S01]  /*a3e0*/  LOP3.LUT R3, R10, R3, RZ, 0xc0, !PT ;  /* 0x000000030a037212 */ /* 0x000fe200078ec0ff */
[----:B------:R-:W-:Y:S02]  /*a3f0*/  IMAD R19, R24, R0, R19 ;  /* 0x0000000018137224 */ /* 0x000fe400078e0213 */
[----:B0-----:R-:W-:-:S04]  /*a400*/  IMAD R0, R2, R25, R13 ;  /* 0x0000001902007224 */ /* 0x001fc800078e020d */
[----:B------:R-:W-:Y:S01]  /*a410*/  IMAD R2, R0, R14, R3 ;  /* 0x0000000e00027224 */ /* 0x000fe200078e0203 */
[----:B----4-:R-:W-:Y:S01]  /*a420*/  ISETP.NE.AND P0, PT, R4, 0x1, PT ;  /* 0x000000010400780c */ /* 0x010fe20003f05270 */
[----:B------:R-:W-:-:S05]  /*a430*/  IMAD.MOV.U32 R4, RZ, RZ, 0x1 ;  /* 0x00000001ff047424 */ /* 0x000fca00078e00ff */
[----:B------:R-:W-:-:S07]  /*a440*/  PRMT R0, R4, 0x7610, R0 ;  /* 0x0000761004007816 */ /* 0x000fce0000000000 */
[----:B------:R-:W-:-:S04]  /*a450*/  @P0 IMAD R22, R15, R12, R20 ;  /* 0x0000000c0f160224 */ /* 0x000fc800078e0214 */
[----:B------:R-:W-:-:S05]  /*a460*/  IMAD R19, R19, R28, R22 ;  /* 0x0000001c13137224 */ /* 0x000fca00078e0216 */
[----:B------:R-:W-:Y:S02]  /*a470*/  SEL R22, R2, R19, !P0 ;  /* 0x0000001302167207 */ /* 0x000fe40004000000 */
[----:B------:R-:W-:Y:S01]  /*a480*/  SEL R19, R19, R2, !P0 ;  /* 0x0000000213137207 */ /* 0x000fe20004000000 */
[----:B------:R-:W-:-:S07]  /*a490*/  IMAD.MOV.U32 R2, RZ, RZ, R11 ;  /* 0x000000ffff027224 */ /* 0x000fce00078e000b */
.L_x_292:
[----:B------:R-:W-:Y:S02]  /*a4a0*/  LOP3.LUT P0, RZ, R0, 0xff, RZ, 0xc0, !PT ;  /* 0x000000ff00ff7812 */ /* 0x000fe4000780c0ff */
[----:B------:R-:W-:-:S11]  /*a4b0*/  LOP3.LUT R175, R175, 0x1, RZ, 0x3c, !PT ;  /* 0x00000001afaf7812 */ /* 0x000fd600078e3cff */
[----:B------:R-:W-:Y:S05]  /*a4c0*/  @P0 BRA `(.L_x_295) ;  /* 0xffffff7000b40947 */ /* 0x000fea000383ffff */
[----:B------:R-:W-:Y:S05]  /*a4d0*/  EXIT ;  /* 0x000000000000794d */ /* 0x000fea0003800000 */
.L_x_18:
[----:B------:R-:W-:-:S08]  /*a4e0*/  ISETP.NE.AND P0, PT, R5, RZ, PT ;  /* 0x000000ff0500720c */ /* 0x000fd00003f05270 */
[----:B0-----:R-:W0:-:S00]  /*a4f0*/  USETMAXREG.DEALLOC.CTAPOOL 0x28 ;  /* 0x00000028000079c8 */ /* 0x001e0000080e0500 */
[----:B------:R-:W-:Y:S05]  /*a500*/  @P0 EXIT ;  /* 0x000000000000094d */ /* 0x000fea0003800000 */
[----:B0-----:R-:W-:Y:S01]  /*a510*/  LOP3.LUT P0, RZ, R8, 0xff, RZ, 0xc0, !PT ;  /* 0x000000ff08ff7812 */ /* 0x001fe2000780c0ff */
[----:B------:R-:W-:Y:S02]  /*a520*/  IMAD.MOV.U32 R0, RZ, RZ, 0x1 ;  /* 0x00000001ff007424 */ /* 0x000fe400078e00ff */
[----:B------:R-:W-:-:S10]  /*a530*/  IMAD.MOV.U32 R7, RZ, RZ, RZ ;  /* 0x000000ffff077224 */ /* 0x000fd400078e00ff */
[----:B------:R-:W-:Y:S05]  /*a540*/  @!P0 BRA `(.L_x_296) ;  /* 0x0000000c00788947 */ /* 0x000fea0003800000 */
[----:B------:R-:W0:Y:S01]  /*a550*/  S2UR UR9, SR_CgaCtaId ;  /* 0x00000000000979c3 */ /* 0x000e220000008800 */
[----:B------:R-:W-:Y:S01]  /*a560*/  ULDC UR5, c[0x0][0x658] ;  /* 0x0001960000057ab9 */ /* 0x000fe20000000800 */
[----:B------:R-:W-:Y:S01]  /*a570*/  UMOV UR10, 0xffffffff ;  /* 0xffffffff000a7882 */ /* 0x000fe20000000000 */
[----:B------:R-:W-:Y:S01]  /*a580*/  UMOV UR11, 0x1 ;  /* 0x00000001000b7882 */ /* 0x000fe20000000000 */
[----:B------:R-:W-:Y:S01]  /*a590*/  USHF.L.U32 UR10, UR10, UR5, URZ ;  /* 0x000000050a0a7299 */ /* 0x000fe2000800063f */
[----:B------:R-:W-:Y:S01]  /*a5a0*/  LOP3.LUT P0, RZ, R4, 0x1f, RZ, 0xc0, !PT ;  /* 0x0000001f04ff7812 */ /* 0x000fe2000780c0ff */
[----:B------:R-:W-:Y:S01]  /*a5b0*/  BSSY B0, `(.L_x_296) ;  /* 0x00000d7000007945 */ /* 0x000fe20003800000 */
[C---:B------:R-:W-:Y:S01]  /*a5c0*/  ISETP.NE.AND P2, PT, R3.reuse, RZ, PT ;  /* 0x000000ff0300720c */ /* 0x040fe20003f45270 */
[----:B------:R-:W-:Y:S01]  /*a5d0*/  ULOP3.LUT UR13, URZ, UR10, URZ, 0x33, !UPT ;  /* 0x0000000a3f0d7292 */ /* 0x000fe2000f8e333f */
[----:B------:R-:W-:Y:S01]  /*a5e0*/  ISETP.NE.OR P0, PT, R3, RZ, !P0 ;  /* 0x000000ff0300720c */ /* 0x000fe20004705670 */
[----:B------:R-:W-:Y:S01]  /*a5f0*/  IMAD.MOV.U32 R8, RZ, RZ, 0x1 ;  /* 0x00000001ff087424 */ /* 0x000fe200078e00ff */
[----:B------:R-:W-:Y:S01]  /*a600*/  LOP3.LUT R6, R16, 0x2, RZ, 0xfc, !PT ;  /* 0x0000000210067812 */ /* 0x000fe200078efcff */
[----:B------:R-:W-:Y:S01]  /*a610*/  IMAD.MOV.U32 R0, RZ, RZ, 0x1 ;  /* 0x00000001ff007424 */ /* 0x000fe200078e00ff */
[----:B------:R-:W-:Y:S01]  /*a620*/  ULDC UR4, c[0x0][0x600] ;  /* 0x0001800000047ab9 */ /* 0x000fe20000000800 */
[----:B------:R-:W-:Y:S01]  /*a630*/  IMAD.MOV.U32 R7, RZ, RZ, RZ ;  /* 0x000000ffff077224 */ /* 0x000fe200078e00ff */
[----:B------:R-:W-:Y:S01]  /*a640*/  UMOV UR18, 0x5 ;  /* 0x0000000500127882 */ /* 0x000fe20000000000 */
[----:B------:R-:W-:-:S02]  /*a650*/  UIADD3 UR26, UR40, 0x1, URZ ;  /* 0x00000001281a7890 */ /* 0x000fc4000fffe03f */
[----:B------:R-:W-:Y:S02]  /*a660*/  UIADD3 UR4, UR4, -0x1, URZ ;  /* 0xffffffff04047890 */ /* 0x000fe4000fffe03f */
[----:B------:R-:W-:Y:S01]  /*a670*/  USHF.L.U32 UR5, UR11, UR5, URZ ;  /* 0x000000050b057299 */ /* 0x000fe2000800063f */
[----:B------:R-:W-:Y:S01]  /*a680*/  ULDC.64 UR24, c[0x0][0x198] ;  /* 0x0000660000187ab9 */ /* 0x000fe20000000a00 */
[----:B0-----:R-:W-:Y:S02]  /*a690*/  ULOP3.LUT UR8, UR9, 0x1, URZ, 0xc0, !UPT ;  /* 0x0000000109087892 */ /* 0x001fe4000f8ec03f */
[----:B------:R-:W-:Y:S02]  /*a6a0*/  USHF.R.U32.HI UR27, URZ, 0x1, UR9 ;  /* 0x000000013f1b7899 */ /* 0x000fe40008011609 */
[----:B------:R-:W-:Y:S02]  /*a6b0*/  USHF.L.U32 UR6, UR9, 0x7, URZ ;  /* 0x0000000709067899 */ /* 0x000fe4000800063f */
[----:B------:R-:W-:-:S02]  /*a6c0*/  USHF.L.U32 UR7, UR9, 0xc, URZ ;  /* 0x0000000c09077899 */ /* 0x000fc4000800063f */
[----:B------:R-:W-:Y:S02]  /*a6d0*/  ULOP3.LUT UR9, UR9, 0xfffffffe, URZ, 0xc0, !UPT ;  /* 0xfffffffe09097892 */ /* 0x000fe4000f8ec03f */
[----:B------:R-:W-:Y:S02]  /*a6e0*/  UISETP.GT.U32.AND UP0, UPT, UR8, 0xffff, UPT ;  /* 0x0000ffff0800788c */ /* 0x000fe4000bf04070 */
[----:B------:R-:W-:Y:S02]  /*a6f0*/  USHF.L.U32 UR10, UR11, UR9, URZ ;  /* 0x000000090b0a7299 */ /* 0x000fe4000800063f */
[----:B------:R-:W-:Y:S02]  /*a700*/  ULOP3.LUT UR9, UR9, 0x1, URZ, 0xfc, !UPT ;  /* 0x0000000109097892 */ /* 0x000fe4000f8efc3f */
[----:B------:R-:W-:Y:S02]  /*a710*/  USEL UR8, UR8, 0xffff, !UP0 ;  /* 0x0000ffff08087887 */ /* 0x000fe4000c000000 */
[----:B------:R-:W-:-:S02]  /*a720*/  USHF.L.U32 UR9, UR11, UR9, URZ ;  /* 0x000000090b097299 */ /* 0x000fc4000800063f */
[----:B------:R-:W-:Y:S02]  /*a730*/  ULOP3.LUT UR8, UR8, 0xffff, URZ, 0xc0, !UPT ;  /* 0x0000ffff08087892 */ /* 0x000fe4000f8ec03f */
[----:B------:R-:W-:Y:S02]  /*a740*/  ULOP3.LUT UR6, UR6, 0x80, URZ, 0xc0, !UPT ;  /* 0x0000008006067892 */ /* 0x000fe4000f8ec03f */
[----:B------:R-:W-:Y:S02]  /*a750*/  ULOP3.LUT UR7, UR7, 0x1000, URZ, 0xc0, !UPT ;  /* 0x0000100007077892 */ /* 0x000fe4000f8ec03f */
[----:B------:R-:W-:Y:S02]  /*a760*/  ULOP3.LUT UR19, UR10, UR9, URZ, 0xfc, !UPT ;  /* 0x000000090a137292 */ /* 0x000fe4000f8efc3f */
[----:B------:R-:W-:-:S12]  /*a770*/  USHF.L.U32 UR18, UR18, UR8, URZ ;  /* 0x0000000812127299 */ /* 0x000fd8000800063f */
.L_x_308:
[----:B------:R-:W-:-:S03]  /*a780*/  UMOV UR8, 0xffffffff ;  /* 0xffffffff00087882 */ /* 0x000fc60000000000 */
[----:B------:R-:W-:Y:S05]  /*a790*/  BRA.DIV UR8, `(.L_x_297) ;  /* 0x0000001208f47947 */ /* 0x000fea000b800000 */
[----:B------:R-:W-:-:S13]  /*a7a0*/  ELECT P6, URZ, PT ;  /* 0x00000000003f782f */ /* 0x000fda00038c0000 */
.L_x_328:
[----:B------:R-:W0:Y:S01]  /*a7b0*/  LDC R3, c[0x0][0x28c] ;  /* 0x0000a300ff037b82 */ /* 0x000e220000000800 */
[----:B------:R-:W-:Y:S01]  /*a7c0*/  BSSY B1, `(.L_x_298) ;  /* 0x000003d000017945 */ /* 0x000fe20003800000 */
[----:B0-----:R-:W-:-:S13]  /*a7d0*/  ISETP.LT.OR P6, PT, R3, 0x1, !P6 ;  /* 0x000000010300780c */ /* 0x001fda00077c1670 */
[----:B------:R-:W-:Y:S05]  /*a7e0*/  @P6 BRA `(.L_x_299) ;  /* 0x0000000000e86947 */ /* 0x000fea0003800000 */
[----:B------:R-:W-:Y:S01]  /*a7f0*/  LEA R19, R19, UR27, 0x1 ;  /* 0x0000001b13137c11 */ /* 0x000fe2000f8e08ff */
[----:B------:R-:W-:Y:S01]  /*a800*/  IMAD.MOV.U32 R11, RZ, RZ, RZ ;  /* 0x000000ffff0b7224 */ /* 0x000fe200078e00ff */
[----:B------:R-:W-:Y:S01]  /*a810*/  LEA R22, R22, UR6, 0x8 ;  /* 0x0000000616167c11 */ /* 0x000fe2000f8e40ff */
[----:B------:R-:W-:Y:S02]  /*a820*/  IMAD.U32 R13, RZ, RZ, UR26 ;  /* 0x0000001aff0d7e24 */ /* 0x000fe4000f8e00ff */
[----:B------:R-:W-:Y:S02]  /*a830*/  IMAD.MOV.U32 R3, RZ, RZ, R0 ;  /* 0x000000ffff037224 */ /* 0x000fe400078e0000 */
[----:B------:R-:W-:Y:S02]  /*a840*/  IMAD.MOV.U32 R4, RZ, RZ, R7 ;  /* 0x000000ffff047224 */ /* 0x000fe400078e0007 */
[----:B------:R-:W-:-:S07]  /*a850*/  IMAD.SHL.U32 R19, R19, 0x20, RZ ;  /* 0x0000002013137824 */ /* 0x000fce00078e00ff */
.L_x_303:
[----:B------:R-:W0:Y:S01]  /*a860*/  S2R R10, SR_CgaCtaId ;  /* 0x00000000000a7919 */ /* 0x000e220000008800 */
[----:B------:R-:W-:Y:S01]  /*a870*/  MOV R5, 0x400 ;  /* 0x0000040000057802 */ /* 0x000fe20000000f00 */
[----:B------:R-:W1:Y:S03]  /*a880*/  @!P2 LDC R9, c[0x0][0x500] ;  /* 0x00014000ff09ab82 */ /* 0x000e660000000800 */
[----:B0-----:R-:W-:Y:S02]  /*a890*/  LEA R12, R10, R5, 0x18 ;  /* 0x000000050a0c7211 */ /* 0x001fe400078ec0ff */
[----:B------:R-:W-:-:S03]  /*a8a0*/  SHF.L.U32 R5, R3, 0x1f, RZ ;  /* 0x0000001f03057819 */ /* 0x000fc600000006ff */
[----:B------:R-:W-:-:S04]  /*a8b0*/  IMAD R10, R4, 0x8, R12 ;  /* 0x00000008040a7824 */ /* 0x000fc800078e020c */
[----:B------:R-:W0:Y:S02]  /*a8c0*/  SYNCS.PHASECHK.TRANS64.TRYWAIT P1, [R10+URZ+0x58], R5 ;  /* 0x000058050a0075a7 */ /* 0x000e24000802017f */
[----:B01----:R-:W-:Y:S05]  /*a8d0*/  @!P1 BRA `(.L_x_300) ;  /* 0x0000001000c49947 */ /* 0x003fea0003800000 */
.L_x_329:
[----:B0-----:R-:W-:Y:S01]  /*a8e0*/  PRMT R5, R6, 0x9910, RZ ;  /* 0x0000991006057816 */ /* 0x001fe200000000ff */
[----:B------:R0:W-:Y:S03]  /*a8f0*/  @!P2 SYNCS.ARRIVE.TRANS64 RZ, [R10+URZ], R9 ;  /* 0x000000090affa9a7 */ /* 0x0001e6000800003f */
[----:B------:R-:W-:-:S13]  /*a900*/  ISETP.NE.AND P1, PT, R5, 0x2, PT ;  /* 0x000000020500780c */ /* 0x000fda0003f25270 */
[----:B0-----:R-:W-:Y:S05]  /*a910*/  @P1 BRA `(.L_x_301) ;  /* 0x0000000000041947 */ /* 0x001fea0003800000 */
[----:B------:R-:W-:Y:S01]  /*a920*/  BPT.TRAP 0x1 ;  /* 0x000000040000795c */ /* 0x000fe20000300000 */
.L_x_301:
[----:B------:R-:W-:Y:S05]  /*a930*/  @P0 BRA `(.L_x_302) ;  /* 0x0000000000040947 */ /* 0x000fea0003800000 */
[----:B------:R-:W-:Y:S01]  /*a940*/  BPT.TRAP 0x1 ;  /* 0x000000040000795c */ /* 0x000fe20000300000 */
.L_x_302:
[----:B------:R-:W-:Y:S01]  /*a950*/  LEA R5, R4, UR27, 0x1 ;  /* 0x0000001b04057c11 */ /* 0x000fe2000f8e08ff */
[----:B------:R-:W-:Y:S01]  /*a960*/  VIADD R13, R13, 0xffffffff ;  /* 0xffffffff0d0d7836 */ /* 0x000fe20000000000 */
[----:B------:R-:W-:Y:S01]  /*a970*/  R2UR UR22, R19 ;  /* 0x00000000131672ca */ /* 0x000fe200000e0000 */
[----:B------:R-:W-:Y:S01]  /*a980*/  UIADD3 UR14, UP0, UR24, 0xf0, URZ ;  /* 0x000000f0180e7890 */ /* 0x000fe2000ff1e03f */
[----:B------:R-:W-:Y:S01]  /*a990*/  R2UR UR9, R10 ;  /* 0x000000000a0972ca */ /* 0x000fe200000e0000 */
[----:B------:R-:W-:Y:S01]  /*a9a0*/  IMAD.SHL.U32 R5, R5, 0x400, RZ ;  /* 0x0000040005057824 */ /* 0x000fe200078e00ff */
[----:B------:R-:W-:Y:S01]  /*a9b0*/  R2UR UR10, R11 ;  /* 0x000000000b0a72ca */ /* 0x000fe200000e0000 */
[----:B------:R-:W-:Y:S01]  /*a9c0*/  UIADD3 UR30, UP1, UR24, 0x1f0, URZ ;  /* 0x000001f0181e7890 */ /* 0x000fe2000ff3e03f */
[----:B------:R-:W-:Y:S01]  /*a9d0*/  R2UR UR12, R2 ;  /* 0x00000000020c72ca */ /* 0x000fe200000e0000 */
[--C-:B------:R-:W-:Y:S01]  /*a9e0*/  IMAD R9, R5, 0x2, R12.reuse ;  /* 0x0000000205097824 */ /* 0x100fe200078e020c */
[----:B------:R-:W-:Y:S01]  /*a9f0*/  LEA R5, R4, UR7, 0xd ;  /* 0x0000000704057c11 */ /* 0x000fe2000f8e68ff */
[----:B------:R-:W-:Y:S01]  /*aa00*/  UIADD3.X UR15, URZ, UR25, URZ, UP0, !UPT ;  /* 0x000000193f0f7290 */ /* 0x000fe200087fe43f */
[----:B------:R-:W-:Y:S01]  /*aa10*/  R2UR UR23, R22 ;  /* 0x00000000161772ca */ /* 0x000fe200000e0000 */
[----:B------:R-:W-:Y:S01]  /*aa20*/  UPRMT UR20, URZ, 0x5410, UR18 ;  /* 0x000054103f147896 */ /* 0x000fe20008000012 */
[----:B------:R-:W-:Y:S01]  /*aa30*/  R2UR UR8, R9 ;  /* 0x00000000090872ca */ /* 0x000fe200000e0000 */
[----:B------:R-:W-:Y:S01]  /*aa40*/  IMAD R5, R5, 0x2, R12 ;  /* 0x0000000205057824 */ /* 0x000fe200078e020c */
[----:B------:R-:W-:Y:S01]  /*aa50*/  ISETP.GT.AND P3, PT, R13, 0x1, PT ;  /* 0x000000010d00780c */ /* 0x000fe20003f64270 */
[----:B------:R-:W-:Y:S01]  /*aa60*/  VIADD R4, R4, 0x1 ;  /* 0x0000000104047836 */ /* 0x000fe20000000000 */
[----:B------:R-:W-:Y:S01]  /*aa70*/  UPRMT UR28, URZ, 0x5410, UR19 ;  /* 0x000054103f1c7896 */ /* 0x000fe20008000013 */
[----:B------:R-:W-:Y:S01]  /*aa80*/  VIADD R11, R11, 0x20 ;  /* 0x000000200b0b7836 */ /* 0x000fe20000000000 */
[----:B------:R-:W-:Y:S01]  /*aa90*/  R2UR UR11, R5 ;  /* 0x00000000050b72ca */ /* 0x000fe200000e0000 */
[----:B------:R-:W-:Y:S01]  /*aaa0*/  UIADD3.X UR31, URZ, UR25, URZ, UP1, !UPT ;  /* 0x000000193f1f7290 */ /* 0x000fe20008ffe43f */
[----:B------:R-:W-:Y:S01]  /*aab0*/  ISETP.NE.AND P1, PT, R4, 0xb, PT ;  /* 0x0000000b0400780c */ /* 0x000fe20003f25270 */
[----:B------:R-:W-:Y:S01]  /*aac0*/  UMOV UR16, 0x0 ;  /* 0x0000000000107882 */ /* 0x000fe20000000000 */
[----:B------:R-:W-:-:S02]  /*aad0*/  UMOV UR17, 0x10000000 ;  /* 0x1000000000117882 */ /* 0x000fc40000000000 */
[----:B------:R-:W-:Y:S01]  /*aae0*/  SEL R10, RZ, 0x1, P1 ;  /* 0x00000001ff0a7807 */ /* 0x000fe20000800000 */
[----:B------:R-:W-:Y:S01]  /*aaf0*/  UIADD3 UR8, UR8, 0x180, URZ ;  /* 0x0000018008087890 */ /* 0x000fe2000fffe03f */
[----:B------:R-:W-:Y:S02]  /*ab00*/  SEL R4, R4, RZ, P1 ;  /* 0x000000ff04047207 */ /* 0x000fe40000800000 */
[----:B------:R-:W-:-:S03]  /*ab10*/  LOP3.LUT R3, R3, R10, RZ, 0x3c, !PT ;  /* 0x0000000a03037212 */ /* 0x000fc600078e3cff */
[----:B------:R-:W-:-:S03]  /*ab20*/  UIADD3 UR21, UR11, 0xb180, URZ ;  /* 0x0000b1800b157890 */ /* 0x000fc6000fffe03f */
[----:B------:R-:W-:Y:S02]  /*ab30*/  UMOV UR11, UR22 ;  /* 0x00000016000b7c82 */ /* 0x000fe40008000000 */
[----:B------:R0:W-:Y:S02]  /*ab40*/  UTMALDG.3D.MULTICAST [UR8], [UR14], UR20, desc[UR16] ;  /* 0x000010080e0073b4 */ /* 0x0001e40008011814 */
[----:B0-----:R-:W-:Y:S01]  /*ab50*/  UMOV UR8, UR21 ;  /* 0x0000001500087c82 */ /* 0x001fe20008000000 */
[----:B------:R-:W-:Y:S02]  /*ab60*/  UMOV UR11, UR23 ;  /* 0x00000017000b7c82 */ /* 0x000fe40008000000 */
[----:B------:R0:W-:Y:S02]  /*ab70*/  UTMALDG.3D.MULTICAST [UR8], [UR30], UR28, desc[UR16] ;  /* 0x000010081e0073b4 */ /* 0x0001e4000801181c */
[----:B0-----:R-:W-:Y:S05]  /*ab80*/  @P3 BRA `(.L_x_303) ;  /* 0xfffffffc00343947 */ /* 0x001fea000383ffff */
.L_x_299:
[----:B------:R-:W-:Y:S05]  /*ab90*/  BSYNC B1 ;  /* 0x0000000000017941 */ /* 0x000fea0003800000 */
.L_x_298:
[----:B------:R-:W2:Y:S01]  /*aba0*/  LDL.64 R14, [R1] ;  /* 0x00000000010e7983 */ /* 0x000ea20000100a00 */
[----:B------:R-:W-:Y:S01]  /*abb0*/  LOP3.LUT P4, RZ, R8, 0xff, RZ, 0xc0, !PT ;  /* 0x000000ff08ff7812 */ /* 0x000fe2000788c0ff */
[----:B------:R-:W-:Y:S01]  /*abc0*/  VIADD R4, R7, UR40 ;  /* 0x0000002807047c36 */ /* 0x000fe20008000000 */
[----:B------:R-:W-:Y:S01]  /*abd0*/  ULDC.64 UR8, c[0x0][0x650] ;  /* 0x0001940000087ab9 */ /* 0x000fe20000000a00 */
[----:B------:R-:W-:Y:S01]  /*abe0*/  IMAD.U32 R7, RZ, RZ, UR40 ;  /* 0x00000028ff077e24 */ /* 0x000fe2000f8e00ff */
[----:B------:R-:W-:Y:S01]  /*abf0*/  UISETP.GE.U32.AND UP0, UPT, UR40, 0xb, UPT ;  /* 0x0000000b2800788c */ /* 0x000fe2000bf06070 */
[----:B------:R-:W-:Y:S01]  /*ac00*/  BSSY B1, `(.L_x_304) ;  /* 0x000006f000017945 */ /* 0x000fe20003800000 */
[----:B------:R-:W-:Y:S01]  /*ac10*/  ISETP.GT.U32.AND P1, PT, R4, 0xa, PT ;  /* 0x0000000a0400780c */ /* 0x000fe20003f24070 */
[----:B------:R-:W-:Y:S01]  /*ac20*/  IMAD.MOV.U32 R19, RZ, RZ, -0x1 ;  /* 0xffffffffff137424 */ /* 0x000fe200078e00ff */
[----:B------:R-:W-:Y:S01]  /*ac30*/  PRMT R8, RZ, 0x7610, R8 ;  /* 0x00007610ff087816 */ /* 0x000fe20000000008 */
[----:B------:R-:W-:Y:S01]  /*ac40*/  IMAD.MOV.U32 R22, RZ, RZ, -0x1 ;  /* 0xffffffffff167424 */ /* 0x000fe200078e00ff */
[----:B------:R-:W-:-:S02]  /*ac50*/  ISETP.LT.U32.AND P1, PT, R7, 0xb, P1 ;  /* 0x0000000b0700780c */ /* 0x000fc40000f21070 */
[----:B------:R-:W-:Y:S01]  /*ac60*/  PLOP3.LUT P3, PT, PT, PT, UP0, 0x80, 0x0 ;  /* 0x000000000000781c */ /* 0x000fe20003f6f008 */
[----:B------:R-:W0:Y:S01]  /*ac70*/  @P4 S2R R3, SR_CgaCtaId ;  /* 0x0000000000034919 */ /* 0x000e220000008800 */
[----:B------:R-:W-:-:S04]  /*ac80*/  @P4 MOV R2, 0x400 ;  /* 0x0000040000024802 */ /* 0x000fc80000000f00 */
[----:B0-----:R-:W-:Y:S01]  /*ac90*/  @P4 LEA R5, R3, R2, 0x18 ;  /* 0x0000000203054211 */ /* 0x001fe200078ec0ff */
[----:B------:R-:W-:-:S03]  /*aca0*/  IMAD.WIDE.U32 R2, R4, -0x45d1745d, RZ ;  /* 0xba2e8ba304027825 */ /* 0x000fc600078e00ff */
[----:B------:R0:W-:Y:S01]  /*acb0*/  @P4 SYNCS.ARRIVE.TRANS64.A1T0 RZ, [R5+URZ+0xe8], RZ ;  /* 0x0000e8ff05ff49a7 */ /* 0x0001e2000810003f */
[----:B------:R-:W-:Y:S01]  /*acc0*/  IMAD.MOV.U32 R2, RZ, RZ, -0x1 ;  /* 0xffffffffff027424 */ /* 0x000fe200078e00ff */
[----:B0-----:R-:W-:Y:S02]  /*acd0*/  SHF.R.U32.HI R5, RZ, 0x3, R3 ;  /* 0x00000003ff057819 */ /* 0x001fe40000011603 */
[----:B------:R-:W-:-:S03]  /*ace0*/  SEL R3, RZ, 0x1, !P1 ;  /* 0x00000001ff037807 */ /* 0x000fc60004800000 */
[----:B------:R-:W-:Y:S01]  /*acf0*/  IMAD R7, R5, -0xb, R4 ;  /* 0xfffffff505077824 */ /* 0x000fe200078e0204 */
[----:B------:R-:W-:Y:S02]  /*ad00*/  LOP3.LUT R0, R0, R3, RZ, 0x3c, !PT ;  /* 0x0000000300007212 */ /* 0x000fe400078e3cff */
[----:B------:R-:W-:Y:S02]  /*ad10*/  PRMT R3, RZ, 0x7610, R3 ;  /* 0x00007610ff037816 */ /* 0x000fe40000000003 */
[----:B------:R-:W-:Y:S02]  /*ad20*/  @P3 LOP3.LUT R0, R0, 0x1, R5, 0x78, !PT ;  /* 0x0000000100003812 */ /* 0x000fe400078e7805 */
[----:B--2---:R-:W-:-:S04]  /*ad30*/  IADD3 R18, P4, R18, R14, RZ ;  /* 0x0000000e12127210 */ /* 0x004fc80007f9e0ff */
[----:B------:R-:W-:Y:S01]  /*ad40*/  ISETP.GE.U32.AND P1, PT, R18, UR8, PT ;  /* 0x0000000812007c0c */ /* 0x000fe2000bf26070 */
[----:B------:R-:W-:-:S05]  /*ad50*/  IMAD.X R17, R17, 0x1, R23, P4 ;  /* 0x0000000111117824 */ /* 0x000fca00020e0617 */
[----:B------:R-:W-:-:S13]  /*ad60*/  ISETP.GE.U32.AND.EX P1, PT, R17, UR9, PT, P1 ;  /* 0x0000000911007c0c */ /* 0x000fda000bf26110 */
[----:B------:R-:W-:Y:S05]  /*ad70*/  @P1 BRA `(.L_x_305) ;  /* 0x00000004005c1947 */ /* 0x000fea0003800000 */
[----:B------:R-:W0:Y:S01]  /*ad80*/  S2R R11, SR_CTAID.X ;  /* 0x00000000000b7919 */ /* 0x000e220000002500 */
[----:B------:R-:W-:Y:S01]  /*ad90*/  ULDC.64 UR8, c[0x0][0x628] ;  /* 0x00018a0000087ab9 */ /* 0x000fe20000000a00 */
[----:B------:R-:W1:Y:S01]  /*ada0*/  LDC R12, c[0x0][0x144] ;  /* 0x00005100ff0c7b82 */ /* 0x000e620000000800 */
[----:B------:R-:W-:Y:S01]  /*adb0*/  ISETP.NE.U32.AND P1, PT, RZ, UR8, PT ;  /* 0x00000008ff007c0c */ /* 0x000fe2000bf25070 */
[----:B------:R-:W2:Y:S01]  /*adc0*/  S2R R9, SR_CTAID.Y ;  /* 0x0000000000097919 */ /* 0x000ea20000002600 */
[----:B------:R-:W-:Y:S01]  /*add0*/  ULDC UR10, c[0x0][0x150] ;  /* 0x00005400000a7ab9 */ /* 0x000fe20000000800 */
[----:B------:R-:W-:Y:S01]  /*ade0*/  ULDC UR11, c[0x0][0x630] ;  /* 0x00018c00000b7ab9 */ /* 0x000fe20000000800 */
[----:B------:R-:W-:Y:S01]  /*adf0*/  ISETP.NE.AND.EX P1, PT, RZ, UR9, PT, P1 ;  /* 0x00000009ff007c0c */ /* 0x000fe2000bf25310 */
[----:B------:R-:W-:Y:S01]  /*ae00*/  IMAD.MOV.U32 R2, RZ, RZ, R18 ;  /* 0x000000ffff027224 */ /* 0x000fe200078e0012 */
[----:B0-----:R-:W-:-:S05]  /*ae10*/  I2FP.F32.U32 R3, R11 ;  /* 0x0000000b00037245 */ /* 0x001fca0000201000 */
[----:B------:R-:W-:Y:S01]  /*ae20*/  FMUL R14, R3, UR10 ;  /* 0x0000000a030e7c20 */ /* 0x000fe20008400000 */
[----:B------:R-:W-:-:S05]  /*ae30*/  IMAD.MOV.U32 R3, RZ, RZ, R17 ;  /* 0x000000ffff037224 */ /* 0x000fca00078e0011 */
[----:B--2---:R-:W-:Y:S05]  /*ae40*/  @!P1 BRA `(.L_x_306) ;  /* 0x0000000000289947 */ /* 0x004fea0003800000 */
[----:B------:R-:W-:Y:S02]  /*ae50*/  ULDC UR10, c[0x0][0x634] ;  /* 0x00018d00000a7ab9 */ /* 0x000fe40000000800 */
[----:B------:R-:W-:-:S05]  /*ae60*/  IADD3 R3, P1, R18, UR10, RZ ;  /* 0x0000000a12037c10 */ /* 0x000fca000ff3e0ff */
[----:B------:R-:W-:-:S04]  /*ae70*/  IMAD.X R13, RZ, RZ, R17, P1 ;  /* 0x000000ffff0d7224 */ /* 0x000fc800008e0611 */
[----:B------:R-:W-:-:S04]  /*ae80*/  IMAD.WIDE.U32 R4, R13, UR8, RZ ;  /* 0x000000080d047c25 */ /* 0x000fc8000f8e00ff */
[----:B------:R-:W-:-:S04]  /*ae90*/  IMAD.WIDE.U32 R4, P1, R3, UR9, R4 ;  /* 0x0000000903047c25 */ /* 0x000fc8000f820004 */
[----:B------:R-:W-:-:S04]  /*aea0*/  IMAD.WIDE.U32 R2, R3, UR8, RZ ;  /* 0x0000000803027c25 */ /* 0x000fc8000f8e00ff */
[----:B------:R-:W-:Y:S01]  /*aeb0*/  IMAD.MOV.U32 R2, RZ, RZ, R5 ;  /* 0x000000ffff027224 */ /* 0x000fe200078e0005 */
[----:B------:R-:W-:Y:S01]  /*aec0*/  IADD3 RZ, P3, R3, R4, RZ ;  /* 0x0000000403ff7210 */ /* 0x000fe20007f7e0ff */
[----:B------:R-:W-:-:S04]  /*aed0*/  IMAD.X R3, RZ, RZ, RZ, P1 ;  /* 0x000000ffff037224 */ /* 0x000fc800008e06ff */
[----:B------:R-:W-:-:S08]  /*aee0*/  IMAD.WIDE.U32.X R2, R13, UR9, R2, P3 ;  /* 0x000000090d027c25 */ /* 0x000fd000098e0402 */
.L_x_306:
[--C-:B------:R-:W-:Y:S01]  /*aef0*/  SHF.R.U64 R10, R2, UR11, R3.reuse ;  /* 0x0000000b020a7c19 */ /* 0x100fe20008001203 */
[----:B------:R-:W0:Y:S01]  /*af00*/  F2I.U32.TRUNC.NTZ R14, R14 ;  /* 0x0000000e000e7305 */ /* 0x000e22000020f000 */
[----:B------:R-:W-:Y:S01]  /*af10*/  SHF.R.U32.HI R2, RZ, UR11, R3 ;  /* 0x0000000bff027c19 */ /* 0x000fe20008011603 */
[----:B------:R-:W-:Y:S01]  /*af20*/  ULDC.64 UR8, c[0x0][0x620] ;  /* 0x0001880000087ab9 */ /* 0x000fe20000000a00 */
[----:B------:R-:W-:Y:S01]  /*af30*/  IADD3 R5, P1, RZ, -R10, RZ ;  /* 0x8000000aff057210 */ /* 0x000fe20007f3e0ff */
[----:B------:R-:W-:Y:S01]  /*af40*/  IMAD.MOV.U32 R3, RZ, RZ, R17 ;  /* 0x000000ffff037224 */ /* 0x000fe200078e0011 */
[----:B------:R-:W-:-:S03]  /*af50*/  ULDC.64 UR10, c[0x0][0x640] ;  /* 0x00019000000a7ab9 */ /* 0x000fc60000000a00 */
[----:B------:R-:W-:Y:S01]  /*af60*/  IMAD.X R2, RZ, RZ, ~R2, P1 ;  /* 0x000000ffff027224 */ /* 0x000fe200008e0e02 */
[----:B------:R-:W-:-:S03]  /*af70*/  ISETP.NE.U32.AND P1, PT, RZ, UR10, PT ;  /* 0x0000000aff007c0c */ /* 0x000fc6000bf25070 */
[----:B------:R-:W-:Y:S01]  /*af80*/  IMAD R4, R2, UR8, RZ ;  /* 0x0000000802047c24 */ /* 0x000fe2000f8e02ff */
[----:B------:R-:W-:Y:S01]  /*af90*/  ISETP.NE.AND.EX P1, PT, RZ, UR11, PT, P1 ;  /* 0x0000000bff007c0c */ /* 0x000fe2000bf25310 */
[----:B------:R-:W-:-:S04]  /*afa0*/  IMAD.MOV.U32 R2, RZ, RZ, R18 ;  /* 0x000000ffff027224 */ /* 0x000fc800078e0012 */
[----:B------:R-:W-:Y:S01]  /*afb0*/  IMAD.WIDE.U32 R2, R5, UR8, R2 ;  /* 0x0000000805027c25 */ /* 0x000fe2000f8e0002 */
[----:B------:R-:W-:-:S03]  /*afc0*/  ULDC UR8, c[0x0][0x618] ;  /* 0x0001860000087ab9 */ /* 0x000fc60000000800 */
[----:B------:R-:W-:Y:S01]  /*afd0*/  IMAD R5, R5, UR9, R4 ;  /* 0x0000000905057c24 */ /* 0x000fe2000f8e0204 */
[----:B------:R-:W-:Y:S01]  /*afe0*/  ULDC UR9, c[0x0][0x154] ;  /* 0x0000550000097ab9 */ /* 0x000fe20000000800 */
[----:B0-----:R-:W-:Y:S02]  /*aff0*/  IMAD.MOV R4, RZ, RZ, -R14 ;  /* 0x000000ffff047224 */ /* 0x001fe400078e0a0e */
[----:B------:R-:W0:Y:S01]  /*b000*/  LDC R14, c[0x0][0x148] ;  /* 0x00005200ff0e7b82 */ /* 0x000e220000000800 */
[----:B------:R-:W-:Y:S02]  /*b010*/  IMAD.IADD R3, R3, 0x1, R5 ;  /* 0x0000000103037824 */ /* 0x000fe400078e0205 */
[----:B-1----:R-:W-:Y:S01]  /*b020*/  IMAD R11, R12, R4, R11 ;  /* 0x000000040c0b7224 */ /* 0x002fe200078e020b */
[----:B------:R-:W-:Y:S02]  /*b030*/  I2FP.F32.U32 R4, R9 ;  /* 0x0000000900047245 */ /* 0x000fe40000201000 */
[----:B------:R-:W-:-:S02]  /*b040*/  SHF.R.U64 R12, R2, UR8, R3 ;  /* 0x00000008020c7c19 */ /* 0x000fc40008001203 */
[----:B------:R-:W-:Y:S01]  /*b050*/  SHF.R.U32.HI R3, RZ, UR8, R3 ;  /* 0x00000008ff037c19 */ /* 0x000fe20008011603 */
[----:B------:R-:W-:Y:S01]  /*b060*/  FMUL R4, R4, UR9 ;  /* 0x0000000904047c20 */ /* 0x000fe20008400000 */
[----:B------:R-:W-:Y:S02]  /*b070*/  ULDC UR8, c[0x0][0x608] ;  /* 0x0001820000087ab9 */ /* 0x000fe40000000800 */
[--C-:B------:R-:W-:Y:S01]  /*b080*/  SHF.R.U64 R15, R12, UR8, R3.reuse ;  /* 0x000000080c0f7c19 */ /* 0x100fe20008001203 */
[----:B------:R1:W2:Y:S01]  /*b090*/  F2I.U32.TRUNC.NTZ R20, R4 ;  /* 0x0000000400147305 */ /* 0x0002a2000020f000 */
[----:B------:R-:W-:Y:S01]  /*b0a0*/  SHF.R.U32.HI R2, RZ, UR8, R3 ;  /* 0x00000008ff027c19 */ /* 0x000fe20008011603 */
[----:B------:R-:W-:-:S03]  /*b0b0*/  ULDC UR8, c[0x0][0x658] ;  /* 0x0001960000087ab9 */ /* 0x000fc60000000800 */
[--C-:B------:R-:W-:Y:S02]  /*b0c0*/  SHF.R.U64 R13, R15, UR8, R2.reuse ;  /* 0x000000080f0d7c19 */ /* 0x100fe40008001202 */
[----:B------:R-:W-:-:S03]  /*b0d0*/  SHF.R.U32.HI R19, RZ, UR8, R2 ;  /* 0x00000008ff137c19 */ /* 0x000fc60008011602 */
[----:B------:R-:W-:Y:S02]  /*b0e0*/  IMAD.MOV.U32 R2, RZ, RZ, R13 ;  /* 0x000000ffff027224 */ /* 0x000fe400078e000d */
[----:B------:R-:W-:Y:S01]  /*b0f0*/  IMAD.MOV.U32 R3, RZ, RZ, R19 ;  /* 0x000000ffff037224 */ /* 0x000fe200078e0013 */
[----:B-1----:R-:W-:Y:S06]  /*b100*/  @!P1 BRA `(.L_x_307) ;  /* 0x0000000000289947 */ /* 0x002fec0003800000 */
        /* <DEDUP_REMOVED lines=10> */
.L_x_307:
[----:B------:R-:W1:Y:S01]  /*b1b0*/  LDC R4, c[0x0][0x65c] ;  /* 0x00019700ff047b82 */ /* 0x000e620000000800 */
[----:B------:R-:W-:Y:S01]  /*b1c0*/  ULDC UR8, c[0x0][0x648] ;  /* 0x0001920000087ab9 */ /* 0x000fe20000000800 */
[----:B------:R-:W-:Y:S01]  /*b1d0*/  LOP3.LUT R15, R15, UR13, RZ, 0xc0, !PT ;  /* 0x0000000d0f0f7c12 */ /* 0x000fe2000f8ec0ff */
[----:B--2---:R-:W-:Y:S01]  /*b1e0*/  IMAD.MOV R20, RZ, RZ, -R20 ;  /* 0x000000ffff147224 */ /* 0x004fe200078e0a14 */
[----:B------:R-:W-:Y:S01]  /*b1f0*/  SHF.R.U64 R2, R2, UR8, R3 ;  /* 0x0000000802027c19 */ /* 0x000fe20008001203 */
[----:B------:R-:W-:Y:S01]  /*b200*/  ULDC UR8, c[0x0][0x638] ;  /* 0x00018e0000087ab9 */ /* 0x000fe20000000800 */
[----:B------:R-:W-:Y:S01]  /*b210*/  LOP3.LUT R12, R12, UR4, RZ, 0xc0, !PT ;  /* 0x000000040c0c7c12 */ /* 0x000fe2000f8ec0ff */
[----:B------:R-:W-:Y:S01]  /*b220*/  ULDC UR9, c[0x0][0x610] ;  /* 0x0001840000097ab9 */ /* 0x000fe20000000800 */
[----:B------:R-:W-:Y:S01]  /*b230*/  IMAD.MOV.U32 R3, RZ, RZ, 0x1 ;  /* 0x00000001ff037424 */ /* 0x000fe200078e00ff */
[----:B-1----:R-:W-:Y:S01]  /*b240*/  ISETP.NE.AND P1, PT, R4, 0x1, PT ;  /* 0x000000010400780c */ /* 0x002fe20003f25270 */
[----:B------:R-:W-:-:S02]  /*b250*/  IMAD.MOV R4, RZ, RZ, -R2 ;  /* 0x000000ffff047224 */ /* 0x000fc400078e0a02 */
[----:B------:R-:W-:Y:S02]  /*b260*/  IMAD R2, R2, UR5, R15 ;  /* 0x0000000502027c24 */ /* 0x000fe4000f8e020f */
[----:B------:R-:W-:Y:S01]  /*b270*/  IMAD R13, R4, UR8, R13 ;  /* 0x00000008040d7c24 */ /* 0x000fe2000f8e020d */
[----:B------:R-:W-:-:S07]  /*b280*/  ULDC UR8, c[0x0][0x600] ;  /* 0x0001800000087ab9 */ /* 0x000fce0000000800 */
[----:B0-----:R-:W-:-:S04]  /*b290*/  @P1 IMAD R11, R14, R20, R9 ;  /* 0x000000140e0b1224 */ /* 0x001fc800078e0209 */
[----:B------:R-:W-:Y:S02]  /*b2a0*/  IMAD R11, R2, UR9, R11 ;  /* 0x00000009020b7c24 */ /* 0x000fe4000f8e020b */
[----:B------:R-:W-:-:S05]  /*b2b0*/  IMAD R2, R13, UR8, R12 ;  /* 0x000000080d027c24 */ /* 0x000fca000f8e020c */
[----:B------:R-:W-:Y:S02]  /*b2c0*/  SEL R22, R2, R11, !P1 ;  /* 0x0000000b02167207 */ /* 0x000fe40004800000 */
[----:B------:R-:W-:Y:S01]  /*b2d0*/  SEL R19, R11, R2, !P1 ;  /* 0x000000020b137207 */ /* 0x000fe20004800000 */
[----:B------:R-:W-:-:S07]  /*b2e0*/  IMAD.MOV.U32 R2, RZ, RZ, R10 ;  /* 0x000000ffff027224 */ /* 0x000fce00078e000a */
.L_x_305:
[----:B------:R-:W-:Y:S05]  /*b2f0*/  BSYNC B1 ;  /* 0x0000000000017941 */ /* 0x000fea0003800000 */
.L_x_304:
[----:B------:R-:W-:-:S13]  /*b300*/  LOP3.LUT P1, RZ, R3, 0xff, RZ, 0xc0, !PT ;  /* 0x000000ff03ff7812 */ /* 0x000fda000782c0ff */
[----:B------:R-:W-:Y:S05]  /*b310*/  @P1 BRA `(.L_x_308) ;  /* 0xfffffff400181947 */ /* 0x000fea000383ffff */
[----:B------:R-:W-:Y:S05]  /*b320*/  BSYNC B0 ;  /* 0x0000000000007941 */ /* 0x000fea0003800000 */
.L_x_296:
[----:B------:R-:W-:-:S03]  /*b330*/  UMOV UR8, 0xffffffff ;  /* 0xffffffff00087882 */ /* 0x000fc60000000000 */
[----:B------:R-:W-:Y:S05]  /*b340*/  BRA.DIV UR8, `(.L_x_309) ;  /* 0x0000000a083c7947 */ /* 0x000fea000b800000 */
[----:B------:R-:W-:-:S13]  /*b350*/  ELECT P6, URZ, PT ;  /* 0x00000000003f782f */ /* 0x000fda00038c0000 */
.L_x_332:
[----:B------:R-:W-:Y:S04]  /*b360*/  BSSY B0, `(.L_x_310) ;  /* 0x000006a000007945 */ /* 0x000fe80003800000 */
[----:B------:R-:W-:Y:S05]  /*b370*/  @!P6 BRA `(.L_x_311) ;  /* 0x0000000400a0e947 */ /* 0x000fea0003800000 */
[----:B------:R-:W-:-:S04]  /*b380*/  LOP3.LUT R16, R16, 0x2, RZ, 0xfc, !PT ;  /* 0x0000000210107812 */ /* 0x000fc800078efcff */
[----:B------:R-:W-:-:S13]  /*b390*/  ISETP.NE.AND P0, PT, R16, 0x3, PT ;  /* 0x000000031000780c */ /* 0x000fda0003f05270 */
[----:B------:R-:W-:Y:S05]  /*b3a0*/  @!P0 BRA `(.L_x_312) ;  /* 0x0000000000048947 */ /* 0x000fea0003800000 */
[----:B------:R-:W-:Y:S01]  /*b3b0*/  BPT.TRAP 0x1 ;  /* 0x000000040000795c */ /* 0x000fe20000300000 */
.L_x_312:
[----:B------:R-:W0:Y:S01]  /*b3c0*/  S2R R3, SR_CgaCtaId ;  /* 0x0000000000037919 */ /* 0x000e220000008800 */
[----:B------:R-:W-:Y:S02]  /*b3d0*/  MOV R2, 0x400 ;  /* 0x0000040000027802 */ /* 0x000fe40000000f00 */
[----:B------:R-:W-:Y:S02]  /*b3e0*/  SHF.L.U32 R4, R0, 0x1f, RZ ;  /* 0x0000001f00047819 */ /* 0x000fe400000006ff */
[----:B0-----:R-:W-:-:S05]  /*b3f0*/  LEA R2, R3, R2, 0x18 ;  /* 0x0000000203027211 */ /* 0x001fca00078ec0ff */
[----:B------:R-:W-:-:S04]  /*b400*/  VIADD R2, R2, 0x58 ;  /* 0x0000005802027836 */ /* 0x000fc80000000000 */
[C---:B------:R-:W-:Y:S02]  /*b410*/  IMAD R9, R7.reuse, 0x8, R2 ;  /* 0x0000000807097824 */ /* 0x040fe400078e0202 */
[----:B------:R-:W-:Y:S02]  /*b420*/  VIADD R7, R7, 0x1 ;  /* 0x0000000107077836 */ /* 0x000fe40000000000 */
[----:B------:R-:W0:Y:S03]  /*b430*/  SYNCS.PHASECHK.TRANS64.TRYWAIT P0, [R9+URZ], R4 ;  /* 0x00000004090075a7 */ /* 0x000e26000800017f */
[----:B------:R-:W-:-:S04]  /*b440*/  ISETP.NE.AND P1, PT, R7, 0xb, PT ;  /* 0x0000000b0700780c */ /* 0x000fc80003f25270 */
[----:B------:R-:W-:Y:S02]  /*b450*/  SEL R3, RZ, 0x1, P1 ;  /* 0x00000001ff037807 */ /* 0x000fe40000800000 */
[----:B------:R-:W-:Y:S02]  /*b460*/  SEL R7, R7, RZ, P1 ;  /* 0x000000ff07077207 */ /* 0x000fe40000800000 */
[----:B------:R-:W-:-:S03]  /*b470*/  LOP3.LUT R6, R0, R3, RZ, 0x3c, !PT ;  /* 0x0000000300067212 */ /* 0x000fc600078e3cff */
[----:B------:R-:W-:Y:S01]  /*b480*/  IMAD R8, R7, 0x8, R2 ;  /* 0x0000000807087824 */ /* 0x000fe200078e0202 */
[----:B------:R-:W-:Y:S01]  /*b490*/  SHF.L.U32 R5, R6, 0x1f, RZ ;  /* 0x0000001f06057819 */ /* 0x000fe200000006ff */
[----:B0-----:R-:W-:Y:S06]  /*b4a0*/  @!P0 BRA `(.L_x_313) ;  /* 0x0000000800048947 */ /* 0x001fec0003800000 */
.L_x_333:
[----:B------:R-:W1:Y:S01]  /*b4b0*/  SYNCS.PHASECHK.TRANS64.TRYWAIT P0, [R8+URZ], R5 ;  /* 0x00000005080075a7 */ /* 0x000e62000800017f */
[----:B------:R-:W-:-:S05]  /*b4c0*/  VIADD R0, R7, 0x1 ;  /* 0x0000000107007836 */ /* 0x000fca0000000000 */
[----:B------:R-:W-:-:S04]  /*b4d0*/  ISETP.NE.AND P1, PT, R0, 0xb, PT ;  /* 0x0000000b0000780c */ /* 0x000fc80003f25270 */
[----:B------:R-:W-:Y:S02]  /*b4e0*/  SEL R3, RZ, 0x1, P1 ;  /* 0x00000001ff037807 */ /* 0x000fe40000800000 */
[----:B------:R-:W-:Y:S02]  /*b4f0*/  SEL R7, R0, RZ, P1 ;  /* 0x000000ff00077207 */ /* 0x000fe40000800000 */
[----:B------:R-:W-:-:S03]  /*b500*/  LOP3.LUT R6, R6, R3, RZ, 0x3c, !PT ;  /* 0x0000000306067212 */ /* 0x000fc600078e3cff */
[----:B0-----:R-:W-:Y:S01]  /*b510*/  IMAD R9, R7, 0x8, R2 ;  /* 0x0000000807097824 */ /* 0x001fe200078e0202 */
[----:B------:R-:W-:Y:S01]  /*b520*/  SHF.L.U32 R4, R6, 0x1f, RZ ;  /* 0x0000001f06047819 */ /* 0x000fe200000006ff */
[----:B-1----:R-:W-:Y:S06]  /*b530*/  @!P0 BRA `(.L_x_314) ;  /* 0x0000000400f48947 */ /* 0x002fec0003800000 */
.L_x_334:
        /* <DEDUP_REMOVED lines=9> */
.L_x_335:
        /* <DEDUP_REMOVED lines=9> */
.L_x_336:
        /* <DEDUP_REMOVED lines=9> */
.L_x_337:
        /* <DEDUP_REMOVED lines=9> */
.L_x_338:
        /* <DEDUP_REMOVED lines=9> */
.L_x_339:
        /* <DEDUP_REMOVED lines=9> */
.L_x_340:
[----:B------:R-:W1:Y:S01]  /*b8a0*/  SYNCS.PHASECHK.TRANS64.TRYWAIT P0, [R9+URZ], R4 ;  /* 0x00000004090075a7 */ /* 0x000e62000800017f */
[----:B------:R-:W-:-:S05]  /*b8b0*/  VIADD R0, R7, 0x1 ;  /* 0x0000000107007836 */ /* 0x000fca0000000000 */
[----:B------:R-:W-:-:S04]  /*b8c0*/  ISETP.NE.AND P1, PT, R0, 0xb, PT ;  /* 0x0000000b0000780c */ /* 0x000fc80003f25270 */
[----:B------:R-:W-:Y:S02]  /*b8d0*/  SEL R3, RZ, 0x1, P1 ;  /* 0x00000001ff037807 */ /* 0x000fe40000800000 */
[----:B------:R-:W-:Y:S02]  /*b8e0*/  SEL R7, R0, RZ, P1 ;  /* 0x000000ff00077207 */ /* 0x000fe40000800000 */
[----:B------:R-:W-:-:S03]  /*b8f0*/  LOP3.LUT R11, R6, R3, RZ, 0x3c, !PT ;  /* 0x00000003060b7212 */ /* 0x000fc600078e3cff */
[----:B------:R-:W-:Y:S01]  /*b900*/  IMAD R6, R7, 0x8, R2 ;  /* 0x0000000807067824 */ /* 0x000fe200078e0202 */
[----:B0-----:R-:W-:Y:S01]  /*b910*/  SHF.L.U32 R5, R11, 0x1f, RZ ;  /* 0x0000001f0b057819 */ /* 0x001fe200000006ff */
[----:B-1----:R-:W-:Y:S06]  /*b920*/  @!P0 BRA `(.L_x_321) ;  /* 0x0000000400848947 */ /* 0x002fec0003800000 */
.L_x_341:
[----:B------:R-:W1:Y:S01]  /*b930*/  SYNCS.PHASECHK.TRANS64.TRYWAIT P0, [R6+URZ], R5 ;  /* 0x00000005060075a7 */ /* 0x000e62000800017f */
[----:B------:R-:W-:-:S05]  /*b940*/  VIADD R0, R7, 0x1 ;  /* 0x0000000107007836 */ /* 0x000fca0000000000 */
[----:B------:R-:W-:-:S04]  /*b950*/  ISETP.NE.AND P1, PT, R0, 0xb, PT ;  /* 0x0000000b0000780c */ /* 0x000fc80003f25270 */
[----:B0-----:R-:W-:Y:S02]  /*b960*/  SEL R4, RZ, 0x1, P1 ;  /* 0x00000001ff047807 */ /* 0x001fe40000800000 */
[----:B------:R-:W-:Y:S02]  /*b970*/  SEL R3, R0, RZ, P1 ;  /* 0x000000ff00037207 */ /* 0x000fe40000800000 */
[----:B------:R-:W-:Y:S01]  /*b980*/  LOP3.LUT R0, R11, R4, RZ, 0x3c, !PT ;  /* 0x000000040b007212 */ /* 0x000fe200078e3cff */
[----:B-1----:R-:W-:Y:S06]  /*b990*/  @!P0 BRA `(.L_x_322) ;  /* 0x00000004007c8947 */ /* 0x002fec0003800000 */
.L_x_342:
[----:B------:R-:W-:Y:S01]  /*b9a0*/  IMAD R3, R3, 0x8, R2 ;  /* 0x0000000803037824 */ /* 0x000fe200078e0202 */
[----:B------:R-:W-:-:S07]  /*b9b0*/  SHF.L.U32 R0, R0, 0x1f, RZ ;  /* 0x0000001f00007819 */ /* 0x000fce00000006ff */
.L_x_323:
[----:B-1----:R1:W2:Y:S02]  /*b9c0*/  SYNCS.PHASECHK.TRANS64.TRYWAIT P0, [R3+URZ], R0 ;  /* 0x00000000030075a7 */ /* 0x0022a4000800017f */
[----:B--2---:R-:W-:Y:S05]  /*b9d0*/  @!P0 NANOSLEEP.SYNCS 0x989680 ;  /* 0x009896800000895d */ /* 0x004fea0003900000 */
[----:B------:R-:W2:Y:S02]  /*b9e0*/  @!P0 SYNCS.PHASECHK.TRANS64 P0, [R3+URZ], R0 ;  /* 0x00000000030085a7 */ /* 0x000ea4000800007f */
[----:B--2---:R-:W-:Y:S05]  /*b9f0*/  @!P0 BRA `(.L_x_323) ;  /* 0xfffffffc00f08947 */ /* 0x004fea000383ffff */
.L_x_311:
[----:B------:R-:W-:Y:S05]  /*ba00*/  BSYNC B0 ;  /* 0x0000000000007941 */ /* 0x000fea0003800000 */
.L_x_310:
[----:B------:R-:W-:Y:S05]  /*ba10*/  EXIT ;  /* 0x000000000000794d */ /* 0x000fea0003800000 */
.L_x_20:
[----:B-1----:R1:W2:Y:S02]  /*ba20*/  SYNCS.PHASECHK.TRANS64.TRYWAIT P0, [R161+URZ], R0 ;  /* 0x00000000a10075a7 */ /* 0x0022a4000800017f */
[----:B--2---:R-:W-:Y:S05]  /*ba30*/  @!P0 NANOSLEEP.SYNCS 0x989680 ;  /* 0x009896800000895d */ /* 0x004fea0003900000 */
[----:B------:R-:W2:Y:S02]  /*ba40*/  @!P0 SYNCS.PHASECHK.TRANS64 P0, [R161+URZ], R0 ;  /* 0x00000000a10085a7 */ /* 0x000ea4000800007f */
[----:B--2---:R-:W-:Y:S05]  /*ba50*/  @!P0 BRA `(.L_x_20) ;  /* 0xfffffffc00f08947 */ /* 0x004fea000383ffff */
[----:B------:R-:W-:Y:S05]  /*ba60*/  BRA `(.L_x_324) ;  /* 0xffffff5c00607947 */ /* 0x000fea000383ffff */
.L_x_25:
[----:B--2---:R2:W3:Y:S02]  /*ba70*/  SYNCS.PHASECHK.TRANS64.TRYWAIT P1, [R3+URZ], R0 ;  /* 0x00000000030075a7 */ /* 0x0044e4000802017f */
[----:B---3--:R-:W-:Y:S05]  /*ba80*/  @!P1 NANOSLEEP.SYNCS 0x989680 ;  /* 0x009896800000995d */ /* 0x008fea0003900000 */
[----:B------:R-:W3:Y:S02]  /*ba90*/  @!P1 SYNCS.PHASECHK.TRANS64 P1, [R3+URZ], R0 ;  /* 0x00000000030095a7 */ /* 0x000ee4000802007f */
[----:B---3--:R-:W-:Y:S05]  /*baa0*/  @!P1 BRA `(.L_x_25) ;  /* 0xfffffffc00f09947 */ /* 0x008fea000383ffff */
[----:B------:R-:W-:Y:S05]  /*bab0*/  BRA `(.L_x_24) ;  /* 0xffffff5c00cc7947 */ /* 0x000fea000383ffff */
.L_x_30:
[----:B--2---:R-:W-:-:S04]  /*bac0*/  IMAD.U32 R5, RZ, RZ, UR4 ;  /* 0x00000004ff057e24 */ /* 0x004fc8000f8e00ff */
[----:B------:R2:W3:Y:S03]  /*bad0*/  SYNCS.PHASECHK.TRANS64.TRYWAIT P1, [R5+URZ], R4 ;  /* 0x00000004050075a7 */ /* 0x0004e6000802017f */
[----:B---3--:R-:W-:Y:S05]  /*bae0*/  @!P1 NANOSLEEP.SYNCS 0x989680 ;  /* 0x009896800000995d */ /* 0x008fea0003900000 */
[----:B------:R-:W3:Y:S02]  /*baf0*/  @!P1 SYNCS.PHASECHK.TRANS64 P1, [R5+URZ], R4 ;  /* 0x00000004050095a7 */ /* 0x000ee4000802007f */
[----:B---3--:R-:W-:Y:S05]  /*bb00*/  @!P1 BRA `(.L_x_30) ;  /* 0xfffffffc00ec9947 */ /* 0x008fea000383ffff */
[----:B------:R-:W-:Y:S05]  /*bb10*/  BRA `(.L_x_29) ;  /* 0xffffff6000607947 */ /* 0x000fea000383ffff */
.L_x_36:
[----:B-1----:R1:W2:Y:S02]  /*bb20*/  SYNCS.PHASECHK.TRANS64.TRYWAIT P0, [R161+URZ+0x10], R0 ;  /* 0x00001000a10075a7 */ /* 0x0022a4000800017f */
[----:B--2---:R-:W-:Y:S05]  /*bb30*/  @!P0 NANOSLEEP.SYNCS 0x989680 ;  /* 0x009896800000895d */ /* 0x004fea0003900000 */
[----:B------:R-:W2:Y:S02]  /*bb40*/  @!P0 SYNCS.PHASECHK.TRANS64 P0, [R161+URZ+0x10], R0 ;  /* 0x00001000a10085a7 */ /* 0x000ea4000800007f */
[----:B--2---:R-:W-:Y:S05]  /*bb50*/  @!P0 BRA `(.L_x_36) ;  /* 0xfffffffc00f08947 */ /* 0x004fea000383ffff */
[----:B------:R-:W-:Y:S05]  /*bb60*/  BRA `(.L_x_325) ;  /* 0xffffff6400707947 */ /* 0x000fea000383ffff */
.L_x_297:
[----:B------:R-:W-:Y:S01]  /*bb70*/  BSSY B1, `(.L_x_326) ;  /* 0x0000006000017945 */ /* 0x000fe20003800000 */
[----:B------:R-:W-:-:S07]  /*bb80*/  IMAD.MOV.U32 R15, RZ, RZ, -0x1 ;  /* 0xffffffffff0f7424 */ /* 0x000fce00078e00ff */
[----:B-----5:R-:W-:Y:S05]  /*bb90*/  WARPSYNC.COLLECTIVE R15, `(.L_x_327) ;  /* 0x000000000f0c7348 */ /* 0x020fea0003c00000 */
[----:B------:R-:W-:Y:S02]  /*bba0*/  ELECT P6, UR62, PT ;  /* 0x00000000003e782f */ /* 0x000fe400038c0000 */
[----:B------:R-:W-:Y:S01]  /*bbb0*/  MOV R14, UR62 ;  /* 0x0000003e000e7c02 */ /* 0x000fe20008000f00 */
[----:B-----5:R-:W-:Y:S10]  /*bbc0*/  ENDCOLLECTIVE ;  /* 0x000000000000791b */ /* 0x020ff40003800000 */
.L_x_327:
[----:B------:R-:W-:Y:S05]  /*bbd0*/  BSYNC B1 ;  /* 0x0000000000017941 */ /* 0x000fea0003800000 */
.L_x_326:
[----:B------:R-:W-:Y:S05]  /*bbe0*/  BRA `(.L_x_328) ;  /* 0xffffffe800f07947 */ /* 0x000fea000383ffff */
.L_x_300:
[----:B0-----:R0:W1:Y:S02]  /*bbf0*/  SYNCS.PHASECHK.TRANS64.TRYWAIT P1, [R10+URZ+0x58], R5 ;  /* 0x000058050a0075a7 */ /* 0x001064000802017f */
[----:B-1----:R-:W-:Y:S05]  /*bc00*/  @!P1 NANOSLEEP.SYNCS 0x989680 ;  /* 0x009896800000995d */ /* 0x002fea0003900000 */
[----:B------:R-:W1:Y:S02]  /*bc10*/  @!P1 SYNCS.PHASECHK.TRANS64 P1, [R10+URZ+0x58], R5 ;  /* 0x000058050a0095a7 */ /* 0x000e64000802007f */
[----:B-1----:R-:W-:Y:S05]  /*bc20*/  @!P1 BRA `(.L_x_300) ;  /* 0xfffffffc00f09947 */ /* 0x002fea000383ffff */
[----:B------:R-:W-:Y:S05]  /*bc30*/  BRA `(.L_x_329) ;  /* 0xffffffec00287947 */ /* 0x000fea000383ffff */
.L_x_309:
[----:B------:R-:W-:Y:S01]  /*bc40*/  BSSY B0, `(.L_x_330) ;  /* 0x0000006000007945 */ /* 0x000fe20003800000 */
[----:B------:R-:W-:-:S07]  /*bc50*/  IMAD.MOV.U32 R15, RZ, RZ, -0x1 ;  /* 0xffffffffff0f7424 */ /* 0x000fce00078e00ff */
[----:B-----5:R-:W-:Y:S05]  /*bc60*/  WARPSYNC.COLLECTIVE R15, `(.L_x_331) ;  /* 0x000000000f0c7348 */ /* 0x020fea0003c00000 */
[----:B------:R-:W-:Y:S02]  /*bc70*/  ELECT P6, UR62, PT ;  /* 0x00000000003e782f */ /* 0x000fe400038c0000 */
[----:B------:R-:W-:Y:S01]  /*bc80*/  MOV R14, UR62 ;  /* 0x0000003e000e7c02 */ /* 0x000fe20008000f00 */
[----:B-----5:R-:W-:Y:S10]  /*bc90*/  ENDCOLLECTIVE ;  /* 0x000000000000791b */ /* 0x020ff40003800000 */
.L_x_331:
[----:B------:R-:W-:Y:S05]  /*bca0*/  BSYNC B0 ;  /* 0x0000000000007941 */ /* 0x000fea0003800000 */
.L_x_330:
[----:B------:R-:W-:Y:S05]  /*bcb0*/  BRA `(.L_x_332) ;  /* 0xfffffff400a87947 */ /* 0x000fea000383ffff */
.L_x_313:
[----:B0-----:R0:W1:Y:S02]  /*bcc0*/  SYNCS.PHASECHK.TRANS64.TRYWAIT P0, [R9+URZ], R4 ;  /* 0x00000004090075a7 */ /* 0x001064000800017f */
[----:B-1----:R-:W-:Y:S05]  /*bcd0*/  @!P0 NANOSLEEP.SYNCS 0x989680 ;  /* 0x009896800000895d */ /* 0x002fea0003900000 */
[----:B------:R-:W1:Y:S02]  /*bce0*/  @!P0 SYNCS.PHASECHK.TRANS64 P0, [R9+URZ], R4 ;  /* 0x00000004090085a7 */ /* 0x000e64000800007f */
[----:B-1----:R-:W-:Y:S05]  /*bcf0*/  @!P0 BRA `(.L_x_313) ;  /* 0xfffffffc00f08947 */ /* 0x002fea000383ffff */
[----:B------:R-:W-:Y:S05]  /*bd00*/  BRA `(.L_x_333) ;  /* 0xfffffff400e87947 */ /* 0x000fea000383ffff */
.L_x_314:
[----:B0-----:R0:W1:Y:S02]  /*bd10*/  SYNCS.PHASECHK.TRANS64.TRYWAIT P0, [R8+URZ], R5 ;  /* 0x00000005080075a7 */ /* 0x001064000800017f */
[----:B-1----:R-:W-:Y:S05]  /*bd20*/  @!P0 NANOSLEEP.SYNCS 0x989680 ;  /* 0x009896800000895d */ /* 0x002fea0003900000 */
[----:B------:R-:W1:Y:S02]  /*bd30*/  @!P0 SYNCS.PHASECHK.TRANS64 P0, [R8+URZ], R5 ;  /* 0x00000005080085a7 */ /* 0x000e64000800007f */
[----:B-1----:R-:W-:Y:S05]  /*bd40*/  @!P0 BRA `(.L_x_314) ;  /* 0xfffffffc00f08947 */ /* 0x002fea000383ffff */
[----:B------:R-:W-:Y:S05]  /*bd50*/  BRA `(.L_x_334) ;  /* 0xfffffff400f87947 */ /* 0x000fea000383ffff */
.L_x_315:
[----:B0-----:R0:W1:Y:S02]  /*bd60*/  SYNCS.PHASECHK.TRANS64.TRYWAIT P0, [R9+URZ], R4 ;  /* 0x00000004090075a7 */ /* 0x001064000800017f */
[----:B-1----:R-:W-:Y:S05]  /*bd70*/  @!P0 NANOSLEEP.SYNCS 0x989680 ;  /* 0x009896800000895d */ /* 0x002fea0003900000 */
[----:B------:R-:W1:Y:S02]  /*bd80*/  @!P0 SYNCS.PHASECHK.TRANS64 P0, [R9+URZ], R4 ;  /* 0x00000004090085a7 */ /* 0x000e64000800007f */
[----:B-1----:R-:W-:Y:S05]  /*bd90*/  @!P0 BRA `(.L_x_315) ;  /* 0xfffffffc00f08947 */ /* 0x002fea000383ffff */
[----:B------:R-:W-:Y:S05]  /*bda0*/  BRA `(.L_x_335) ;  /* 0xfffffff800087947 */ /* 0x000fea000383ffff */
.L_x_316:
[----:B0-----:R0:W1:Y:S02]  /*bdb0*/  SYNCS.PHASECHK.TRANS64.TRYWAIT P0, [R8+URZ], R5 ;  /* 0x00000005080075a7 */ /* 0x001064000800017f */
[----:B-1----:R-:W-:Y:S05]  /*bdc0*/  @!P0 NANOSLEEP.SYNCS 0x989680 ;  /* 0x009896800000895d */ /* 0x002fea0003900000 */
[----:B------:R-:W1:Y:S02]  /*bdd0*/  @!P0 SYNCS.PHASECHK.TRANS64 P0, [R8+URZ], R5 ;  /* 0x00000005080085a7 */ /* 0x000e64000800007f */
[----:B-1----:R-:W-:Y:S05]  /*bde0*/  @!P0 BRA `(.L_x_316) ;  /* 0xfffffffc00f08947 */ /* 0x002fea000383ffff */
[----:B------:R-:W-:Y:S05]  /*bdf0*/  BRA `(.L_x_336) ;  /* 0xfffffff800187947 */ /* 0x000fea000383ffff */
.L_x_317:
[----:B0-----:R0:W1:Y:S02]  /*be00*/  SYNCS.PHASECHK.TRANS64.TRYWAIT P0, [R9+URZ], R4 ;  /* 0x00000004090075a7 */ /* 0x001064000800017f */
[----:B-1----:R-:W-:Y:S05]  /*be10*/  @!P0 NANOSLEEP.SYNCS 0x989680 ;  /* 0x009896800000895d */ /* 0x002fea0003900000 */
[----:B------:R-:W1:Y:S02]  /*be20*/  @!P0 SYNCS.PHASECHK.TRANS64 P0, [R9+URZ], R4 ;  /* 0x00000004090085a7 */ /* 0x000e64000800007f */
[----:B-1----:R-:W-:Y:S05]  /*be30*/  @!P0 BRA `(.L_x_317) ;  /* 0xfffffffc00f08947 */ /* 0x002fea000383ffff */
[----:B------:R-:W-:Y:S05]  /*be40*/  BRA `(.L_x_337) ;  /* 0xfffffff800287947 */ /* 0x000fea000383ffff */
.L_x_318:
[----:B0-----:R0:W1:Y:S02]  /*be50*/  SYNCS.PHASECHK.TRANS64.TRYWAIT P0, [R8+URZ], R5 ;  /* 0x00000005080075a7 */ /* 0x001064000800017f */
[----:B-1----:R-:W-:Y:S05]  /*be60*/  @!P0 NANOSLEEP.SYNCS 0x989680 ;  /* 0x009896800000895d */ /* 0x002fea0003900000 */
[----:B------:R-:W1:Y:S02]  /*be70*/  @!P0 SYNCS.PHASECHK.TRANS64 P0, [R8+URZ], R5 ;  /* 0x00000005080085a7 */ /* 0x000e64000800007f */
[----:B-1----:R-:W-:Y:S05]  /*be80*/  @!P0 BRA `(.L_x_318) ;  /* 0xfffffffc00f08947 */ /* 0x002fea000383ffff */
[----:B------:R-:W-:Y:S05]  /*be90*/  BRA `(.L_x_338) ;  /* 0xfffffff800387947 */ /* 0x000fea000383ffff */
.L_x_319:
[----:B0-----:R0:W1:Y:S02]  /*bea0*/  SYNCS.PHASECHK.TRANS64.TRYWAIT P0, [R9+URZ], R4 ;  /* 0x00000004090075a7 */ /* 0x001064000800017f */
[----:B-1----:R-:W-:Y:S05]  /*beb0*/  @!P0 NANOSLEEP.SYNCS 0x989680 ;  /* 0x009896800000895d */ /* 0x002fea0003900000 */
[----:B------:R-:W1:Y:S02]  /*bec0*/  @!P0 SYNCS.PHASECHK.TRANS64 P0, [R9+URZ], R4 ;  /* 0x00000004090085a7 */ /* 0x000e64000800007f */
[----:B-1----:R-:W-:Y:S05]  /*bed0*/  @!P0 BRA `(.L_x_319) ;  /* 0xfffffffc00f08947 */ /* 0x002fea000383ffff */
[----:B------:R-:W-:Y:S05]  /*bee0*/  BRA `(.L_x_339) ;  /* 0xfffffff800487947 */ /* 0x000fea000383ffff */
.L_x_320:
[----:B0-----:R0:W1:Y:S02]  /*bef0*/  SYNCS.PHASECHK.TRANS64.TRYWAIT P0, [R8+URZ], R5 ;  /* 0x00000005080075a7 */ /* 0x001064000800017f */
[----:B-1----:R-:W-:Y:S05]  /*bf00*/  @!P0 NANOSLEEP.SYNCS 0x989680 ;  /* 0x009896800000895d */ /* 0x002fea0003900000 */
[----:B------:R-:W1:Y:S02]  /*bf10*/  @!P0 SYNCS.PHASECHK.TRANS64 P0, [R8+URZ], R5 ;  /* 0x00000005080085a7 */ /* 0x000e64000800007f */
[----:B-1----:R-:W-:Y:S05]  /*bf20*/  @!P0 BRA `(.L_x_320) ;  /* 0xfffffffc00f08947 */ /* 0x002fea000383ffff */
[----:B------:R-:W-:Y:S05]  /*bf30*/  BRA `(.L_x_340) ;  /* 0xfffffff800587947 */ /* 0x000fea000383ffff */
.L_x_321:
[----:B0-----:R0:W1:Y:S02]  /*bf40*/  SYNCS.PHASECHK.TRANS64.TRYWAIT P0, [R9+URZ], R4 ;  /* 0x00000004090075a7 */ /* 0x001064000800017f */
[----:B-1----:R-:W-:Y:S05]  /*bf50*/  @!P0 NANOSLEEP.SYNCS 0x989680 ;  /* 0x009896800000895d */ /* 0x002fea0003900000 */
[----:B------:R-:W1:Y:S02]  /*bf60*/  @!P0 SYNCS.PHASECHK.TRANS64 P0, [R9+URZ], R4 ;  /* 0x00000004090085a7 */ /* 0x000e64000800007f */
[----:B-1----:R-:W-:Y:S05]  /*bf70*/  @!P0 BRA `(.L_x_321) ;  /* 0xfffffffc00f08947 */ /* 0x002fea000383ffff */
[----:B------:R-:W-:Y:S05]  /*bf80*/  BRA `(.L_x_341) ;  /* 0xfffffff800687947 */ /* 0x000fea000383ffff */
.L_x_322:
[----:B0-----:R0:W1:Y:S02]  /*bf90*/  SYNCS.PHASECHK.TRANS64.TRYWAIT P0, [R6+URZ], R5 ;  /* 0x00000005060075a7 */ /* 0x001064000800017f */
[----:B-1----:R-:W-:Y:S05]  /*bfa0*/  @!P0 NANOSLEEP.SYNCS 0x989680 ;  /* 0x009896800000895d */ /* 0x002fea0003900000 */
[----:B------:R-:W1:Y:S02]  /*bfb0*/  @!P0 SYNCS.PHASECHK.TRANS64 P0, [R6+URZ], R5 ;  /* 0x00000005060085a7 */ /* 0x000e64000800007f */
[----:B-1----:R-:W-:Y:S05]  /*bfc0*/  @!P0 BRA `(.L_x_322) ;  /* 0xfffffffc00f08947 */ /* 0x002fea000383ffff */
[----:B------:R-:W-:Y:S05]  /*bfd0*/  BRA `(.L_x_342) ;  /* 0xfffffff800707947 */ /* 0x000fea000383ffff */
.L_x_343:
[----:B------:R-:W-:-:S00]  /*bfe0*/  BRA `(.L_x_343) ;  /* 0xfffffffc00fc7947 */ /* 0x000fc0000383ffff */
[----:B------:R-:W-:-:S00]  /*bff0*/  NOP ;  /* 0x0000000000007918 */ /* 0x000fc00000000000 */
        /* <DEDUP_REMOVED lines=8> */
.L_x_344:


//--------------------- .nv.global.init           --------------------------
	.section	.nv.global.init,"aw",@progbits
.nv.global.init:
	.type		$str$22,@object
	.size		$str$22,($str$23 - $str$22)
$str$22:
        /*0000*/ 	.byte	0x6b, 0x5f, 0x74, 0x69, 0x6c, 0x65, 0x5f, 0x63, 0x6f, 0x75, 0x6e, 0x74, 0x20, 0x3e, 0x3d, 0x20
        /*0010*/ 	.byte	0x31, 0x00
	.type		$str$23,@object
	.size		$str$23,(__unnamed_1 - $str$23)
$str$23:
        /*0012*/ 	.byte	0x2f, 0x74, 0x6d, 0x70, 0x2f, 0x63, 0x75, 0x74, 0x6c, 0x61, 0x73, 0x73, 0x5f, 0x73, 0x77, 0x65
        /*0022*/ 	.byte	0x65, 0x70, 0x5f, 0x73, 0x72, 0x63, 0x2f, 0x69, 0x6e, 0x63, 0x6c, 0x75, 0x64, 0x65, 0x2f, 0x63
        /*0032*/ 	.byte	0x75, 0x74, 0x6c, 0x61, 0x73, 0x73, 0x2f, 0x67, 0x65, 0x6d, 0x6d, 0x2f, 0x63, 0x6f, 0x6c, 0x6c
        /*0042*/ 	.byte	0x65, 0x63, 0x74, 0x69, 0x76, 0x65, 0x2f, 0x73, 0x6d, 0x39, 0x30, 0x5f, 0x6d, 0x6d, 0x61, 0x5f
        /*0052*/ 	.byte	0x74, 0x6d, 0x61, 0x5f, 0x67, 0x6d, 0x6d, 0x61, 0x5f, 0x73, 0x73, 0x5f, 0x77, 0x61, 0x72, 0x70
        /*0062*/ 	.byte	0x73, 0x70, 0x65, 0x63, 0x69, 0x61, 0x6c, 0x69, 0x7a, 0x65, 0x64, 0x2e, 0x68, 0x70, 0x70, 0x00
	.type		__unnamed_1,@object
	.size		__unnamed_1,(.L_0 - __unnamed_1)
__unnamed_1:
        /*0072*/ 	.byte	0x76, 0x6f, 0x69, 0x64, 0x20, 0x63, 0x75, 0x74, 0x6c, 0x61, 0x73, 0x73, 0x3a, 0x3a, 0x67, 0x65
        /* <DEDUP_REMOVED lines=181> */
        /*0bd2*/ 	.byte	0x6e, 0x74, 0x69, 0x74, 0x79, 0x5d, 0x00
.L_0:


//--------------------- .nv.shared._ZN7cutlass13device_kernelINS_4gemm6kernel13GemmUniversalIN4cute5tupleIJiiiiEEENS1_10collective13CollectiveMmaINS1_34MainloopSm90TmaGmmaWarpSpecializedILi11ENS5_IJNS4_1CILi2EEESB_NSA_ILi1EEEEEENS1_32KernelTmaWarpSpecializedPingpongEEENS5_IJNSA_ILi64EEENSA_ILi256EEENSA_ILi32EEEEEENS_10bfloat16_tENS5_IJlSC_lEEESK_SL_NS4_8TiledMMAINS4_8MMA_AtomIJNS4_4SM904GMMA28MMA_64x256x16_F32BF16BF16_SSILNSP_5MajorE0ELSR_0ELNSP_7ScaleInE1ELSS_1EEEEEENS4_6LayoutINS5_IJSC_SC_SC_EEENS5_IJNSA_ILi0EEESX_SX_EEEEENS5_IJNS4_10UnderscoreES10_S10_EEEEENS4_23SM90_TMA_LOAD_MULTICASTENS4_14ComposedLayoutINS4_7SwizzleILi2ELi4ELi3EEENS4_18smem_ptr_flag_bitsILi16EEENSV_INS5_IJNSA_ILi8EEESI_EEENS5_IJSI_SC_EEEEEEEvNS4_8identityES13_S1D_vS1E_EENS_8epilogue10collective6detail29Sm90TmaWarpSpecializedAdapterINS1H_15DefaultEpilogueISK_SL_SL_NS1G_6thread17LinearCombinationISK_Li1EffLNS1L_9ScaleType4KindE0ELNS_15FloatRoundStyleE2ESK_EENS1_15EpilogueDefaultEEEEEvvEEEEvNT_6ParamsE --------------------------
	.section	.nv.shared._ZN7cutlass13device_kernelINS_4gemm6kernel13GemmUniversalIN4cute5tupleIJiiiiEEENS1_10collective13CollectiveMmaINS1_34MainloopSm90TmaGmmaWarpSpecializedILi11ENS5_IJNS4_1CILi2EEESB_NSA_ILi1EEEEEENS1_32KernelTmaWarpSpecializedPingpongEEENS5_IJNSA_ILi64EEENSA_ILi256EEENSA_ILi32EEEEEENS_10bfloat16_tENS5_IJlSC_lEEESK_SL_NS4_8TiledMMAINS4_8MMA_AtomIJNS4_4SM904GMMA28MMA_64x256x16_F32BF16BF16_SSILNSP_5MajorE0ELSR_0ELNSP_7ScaleInE1ELSS_1EEEEEENS4_6LayoutINS5_IJSC_SC_SC_EEENS5_IJNSA_ILi0EEESX_SX_EEEEENS5_IJNS4_10UnderscoreES10_S10_EEEEENS4_23SM90_TMA_LOAD_MULTICASTENS4_14ComposedLayoutINS4_7SwizzleILi2ELi4ELi3EEENS4_18smem_ptr_flag_bitsILi16EEENSV_INS5_IJNSA_ILi8EEESI_EEENS5_IJSI_SC_EEEEEEEvNS4_8identityES13_S1D_vS1E_EENS_8epilogue10collective6detail29Sm90TmaWarpSpecializedAdapterINS1H_15DefaultEpilogueISK_SL_SL_NS1G_6thread17LinearCombinationISK_Li1EffLNS1L_9ScaleType4KindE0ELNS_15FloatRoundStyleE2ESK_EENS1_15EpilogueDefaultEEEEEvvEEEEvNT_6ParamsE,"aw",@nobits
	.sectionflags	@""
	.align	16
	.zero		1024


//--------------------- .nv.shared.reserved.0     --------------------------
	.section	.nv.shared.reserved.0,"aw",@nobits
	.weak		__nv_reservedSMEM_offset_0_alias
	.size		__nv_reservedSMEM_offset_0_alias, 0, 0
	.other		__nv_reservedSMEM_offset_0_alias,@"STO_CUDA_RESERVED_SHARED STV_DEFAULT"
__nv_reservedSMEM_offset_0_alias:
	.zero		0


//--------------------- .nv.global                --------------------------
	.section	.nv.global,"aw",@nobits
.nv.global:
	.type		_ZN40_INTERNAL_9f7769ff_4_k_cu_120291d3_248134cute1_E,@object
	.size		_ZN40_INTERNAL_9f7769ff_4_k_cu_120291d3_248134cute1_E,(_ZN40_INTERNAL_9f7769ff_4_k_cu_120291d3_248134cuda3std3__45__cpo6cbeginE - _ZN40_INTERNAL_9f7769ff_4_k_cu_120291d3_248134cute1_E)
_ZN40_INTERNAL_9f7769ff_4_k_cu_120291d3_248134cute1_E:
	.zero		1
	.type		_ZN40_INTERNAL_9f7769ff_4_k_cu_120291d3_248134cuda3std3__45__cpo6cbeginE,@object
	.size		_ZN40_INTERNAL_9f7769ff_4_k_cu_120291d3_248134cuda3std3__45__cpo6cbeginE,(_ZN40_INTERNAL_9f7769ff_4_k_cu_120291d3_248134cuda3std3__48in_placeE - _ZN40_INTERNAL_9f7769ff_4_k_cu_120291d3_248134cuda3std3__45__cpo6cbeginE)
_ZN40_INTERNAL_9f7769ff_4_k_cu_120291d3_248134cuda3std3__45__cpo6cbeginE:
	.zero		1
	.type		_ZN40_INTERNAL_9f7769ff_4_k_cu_120291d3_248134cuda3std3__48in_placeE,@object
	.size		_ZN40_INTERNAL_9f7769ff_4_k_cu_120291d3_248134cuda3std3__48in_placeE,(_ZN40_INTERNAL_9f7769ff_4_k_cu_120291d3_248134cuda3std6ranges3__45__cpo9iter_moveE - _ZN40_INTERNAL_9f7769ff_4_k_cu_120291d3_248134cuda3std3__48in_placeE)
_ZN40_INTERNAL_9f7769ff_4_k_cu_120291d3_248134cuda3std3__48in_placeE:
	.zero		1
	.type		_ZN40_INTERNAL_9f7769ff_4_k_cu_120291d3_248134cuda3std6ranges3__45__cpo9iter_moveE,@object
	.size		_ZN40_INTERNAL_9f7769ff_4_k_cu_120291d3_248134cuda3std6ranges3__45__cpo9iter_moveE,(_ZN40_INTERNAL_9f7769ff_4_k_cu_120291d3_248134cuda3std3__45__cpo5beginE - _ZN40_INTERNAL_9f7769ff_4_k_cu_120291d3_248134cuda3std6ranges3__45__cpo9iter_moveE)
_ZN40_INTERNAL_9f7769ff_4_k_cu_120291d3_248134cuda3std6ranges3__45__cpo9iter_moveE:
	.zero		1
	.type		_ZN40_INTERNAL_9f7769ff_4_k_cu_120291d3_248134cuda3std3__45__cpo5beginE,@object
	.size		_ZN40_INTERNAL_9f7769ff_4_k_cu_120291d3_248134cuda3std3__45__cpo5beginE,(_ZN40_INTERNAL_9f7769ff_4_k_cu_120291d3_248134cuda3std3__442_GLOBAL__N__9f7769ff_4_k_cu_120291d3_248136ignoreE - _ZN40_INTERNAL_9f7769ff_4_k_cu_120291d3_248134cuda3std3__45__cpo5beginE)
_ZN40_INTERNAL_9f7769ff_4_k_cu_120291d3_248134cuda3std3__45__cpo5beginE:
	.zero		1
	.type		_ZN40_INTERNAL_9f7769ff_4_k_cu_120291d3_248134cuda3std3__442_GLOBAL__N__9f7769ff_4_k_cu_120291d3_248136ignoreE,@object
	.size		_ZN40_INTERNAL_9f7769ff_4_k_cu_120291d3_248134cuda3std3__442_GLOBAL__N__9f7769ff_4_k_cu_120291d3_248136ignoreE,(_ZN40_INTERNAL_9f7769ff_4_k_cu_120291d3_248134cute7productE - _ZN40_INTERNAL_9f7769ff_4_k_cu_120291d3_248134cuda3std3__442_GLOBAL__N__9f7769ff_4_k_cu_120291d3_248136ignoreE)
_ZN40_INTERNAL_9f7769ff_4_k_cu_120291d3_248134cuda3std3__442_GLOBAL__N__9f7769ff_4_k_cu_120291d3_248136ignoreE:
	.zero		1
	.type		_ZN40_INTERNAL_9f7769ff_4_k_cu_120291d3_248134cute7productE,@object
	.size		_ZN40_INTERNAL_9f7769ff_4_k_cu_120291d3_248134cute7productE,(_ZN40_INTERNAL_9f7769ff_4_k_cu_120291d3_248134cuda3std3__45__cpo3endE - _ZN40_INTERNAL_9f7769ff_4_k_cu_120291d3_248134cute7productE)
_ZN40_INTERNAL_9f7769ff_4_k_cu_120291d3_248134cute7productE:
	.zero		1
	.type		_ZN40_INTERNAL_9f7769ff_4_k_cu_120291d3_248134cuda3std3__45__cpo3endE,@object
	.size		_ZN40_INTERNAL_9f7769ff_4_k_cu_120291d3_248134cuda3std3__45__cpo3endE,(_ZN40_INTERNAL_9f7769ff_4_k_cu_120291d3_248134cuda3std3__419piecewise_constructE - _ZN40_INTERNAL_9f7769ff_4_k_cu_120291d3_248134cuda3std3__45__cpo3endE)
_ZN40_INTERNAL_9f7769ff_4_k_cu_120291d3_248134cuda3std3__45__cpo3endE:
	.zero		1
	.type		_ZN40_INTERNAL_9f7769ff_4_k_cu_120291d3_248134cuda3std3__419piecewise_constructE,@object
	.size		_ZN40_INTERNAL_9f7769ff_4_k_cu_120291d3_248134cuda3std3__419piecewise_constructE,(_ZN40_INTERNAL_9f7769ff_4_k_cu_120291d3_248134cuda3std3__45__cpo4cendE - _ZN40_INTERNAL_9f7769ff_4_k_cu_120291d3_248134cuda3std3__419piecewise_constructE)
_ZN40_INTERNAL_9f7769ff_4_k_cu_120291d3_248134cuda3std3__419piecewise_constructE:
	.zero		1
	.type		_ZN40_INTERNAL_9f7769ff_4_k_cu_120291d3_248134cuda3std3__45__cpo4cendE,@object
	.size		_ZN40_INTERNAL_9f7769ff_4_k_cu_120291d3_248134cuda3std3__45__cpo4cendE,(_ZN40_INTERNAL_9f7769ff_4_k_cu_120291d3_248134cuda3std6ranges3__45__cpo4swapE - _ZN40_INTERNAL_9f7769ff_4_k_cu_120291d3_248134cuda3std3__45__cpo4cendE)
_ZN40_INTERNAL_9f7769ff_4_k_cu_120291d3_248134cuda3std3__45__cpo4cendE:
	.zero		1
	.type		_ZN40_INTERNAL_9f7769ff_4_k_cu_120291d3_248134cuda3std6ranges3__45__cpo4swapE,@object
	.size		_ZN40_INTERNAL_9f7769ff_4_k_cu_120291d3_248134cuda3std6ranges3__45__cpo4swapE,(.L_8 - _ZN40_INTERNAL_9f7769ff_4_k_cu_120291d3_248134cuda3std6ranges3__45__cpo4swapE)
_ZN40_INTERNAL_9f7769ff_4_k_cu_120291d3_248134cuda3std6ranges3__45__cpo4swapE:
	.zero		1
.L_8:


//--------------------- .nv.constant0._ZN7cutlass13device_kernelINS_4gemm6kernel13GemmUniversalIN4cute5tupleIJiiiiEEENS1_10collective13CollectiveMmaINS1_34MainloopSm90TmaGmmaWarpSpecializedILi11ENS5_IJNS4_1CILi2EEESB_NSA_ILi1EEEEEENS1_32KernelTmaWarpSpecializedPingpongEEENS5_IJNSA_ILi64EEENSA_ILi256EEENSA_ILi32EEEEEENS_10bfloat16_tENS5_IJlSC_lEEESK_SL_NS4_8TiledMMAINS4_8MMA_AtomIJNS4_4SM904GMMA28MMA_64x256x16_F32BF16BF16_SSILNSP_5MajorE0ELSR_0ELNSP_7ScaleInE1ELSS_1EEEEEENS4_6LayoutINS5_IJSC_SC_SC_EEENS5_IJNSA_ILi0EEESX_SX_EEEEENS5_IJNS4_10UnderscoreES10_S10_EEEEENS4_23SM90_TMA_LOAD_MULTICASTENS4_14ComposedLayoutINS4_7SwizzleILi2ELi4ELi3EEENS4_18smem_ptr_flag_bitsILi16EEENSV_INS5_IJNSA_ILi8EEESI_EEENS5_IJSI_SC_EEEEEEEvNS4_8identityES13_S1D_vS1E_EENS_8epilogue10collective6detail29Sm90TmaWarpSpecializedAdapterINS1H_15DefaultEpilogueISK_SL_SL_NS1G_6thread17LinearCombinationISK_Li1EffLNS1L_9ScaleType4KindE0ELNS_15FloatRoundStyleE2ESK_EENS1_15EpilogueDefaultEEEEEvvEEEEvNT_6ParamsE --------------------------
	.section	.nv.constant0._ZN7cutlass13device_kernelINS_4gemm6kernel13GemmUniversalIN4cute5tupleIJiiiiEEENS1_10collective13CollectiveMmaINS1_34MainloopSm90TmaGmmaWarpSpecializedILi11ENS5_IJNS4_1CILi2EEESB_NSA_ILi1EEEEEENS1_32KernelTmaWarpSpecializedPingpongEEENS5_IJNSA_ILi64EEENSA_ILi256EEENSA_ILi32EEEEEENS_10bfloat16_tENS5_IJlSC_lEEESK_SL_NS4_8TiledMMAINS4_8MMA_AtomIJNS4_4SM904GMMA28MMA_64x256x16_F32BF16BF16_SSILNSP_5MajorE0ELSR_0ELNSP_7ScaleInE1ELSS_1EEEEEENS4_6LayoutINS5_IJSC_SC_SC_EEENS5_IJNSA_ILi0EEESX_SX_EEEEENS5_IJNS4_10UnderscoreES10_S10_EEEEENS4_23SM90_TMA_LOAD_MULTICASTENS4_14ComposedLayoutINS4_7SwizzleILi2ELi4ELi3EEENS4_18smem_ptr_flag_bitsILi16EEENSV_INS5_IJNSA_ILi8EEESI_EEENS5_IJSI_SC_EEEEEEEvNS4_8identityES13_S1D_vS1E_EENS_8epilogue10collective6detail29Sm90TmaWarpSpecializedAdapterINS1H_15DefaultEpilogueISK_SL_SL_NS1G_6thread17LinearCombinationISK_Li1EffLNS1L_9ScaleType4KindE0ELNS_15FloatRoundStyleE2ESK_EENS1_15EpilogueDefaultEEEEEvvEEEEvNT_6ParamsE,"a",@progbits
	.sectionflags	@""
	.align	4
.nv.constant0._ZN7cutlass13device_kernelINS_4gemm6kernel13GemmUniversalIN4cute5tupleIJiiiiEEENS1_10collective13CollectiveMmaINS1_34MainloopSm90TmaGmmaWarpSpecializedILi11ENS5_IJNS4_1CILi2EEESB_NSA_ILi1EEEEEENS1_32KernelTmaWarpSpecializedPingpongEEENS5_IJNSA_ILi64EEENSA_ILi256EEENSA_ILi32EEEEEENS_10bfloat16_tENS5_IJlSC_lEEESK_SL_NS4_8TiledMMAINS4_8MMA_AtomIJNS4_4SM904GMMA28MMA_64x256x16_F32BF16BF16_SSILNSP_5MajorE0ELSR_0ELNSP_7ScaleInE1ELSS_1EEEEEENS4_6LayoutINS5_IJSC_SC_SC_EEENS5_IJNSA_ILi0EEESX_SX_EEEEENS5_IJNS4_10UnderscoreES10_S10_EEEEENS4_23SM90_TMA_LOAD_MULTICASTENS4_14ComposedLayoutINS4_7SwizzleILi2ELi4ELi3EEENS4_18smem_ptr_flag_bitsILi16EEENSV_INS5_IJNSA_ILi8EEESI_EEENS5_IJSI_SC_EEEEEEEvNS4_8identityES13_S1D_vS1E_EENS_8epilogue10collective6detail29Sm90TmaWarpSpecializedAdapterINS1H_15DefaultEpilogueISK_SL_SL_NS1G_6thread17LinearCombinationISK_Li1EffLNS1L_9ScaleType4KindE0ELNS_15FloatRoundStyleE2ESK_EENS1_15EpilogueDefaultEEEEEvvEEEEvNT_6ParamsE:
	.zero		1664


//--------------------- SYMBOLS --------------------------

	.type		.nv.reservedSmem.offset0,@object
	.size		.nv.reservedSmem.offset0,0x4
	.type		__assertfail,@function
